	.target	sm_90a

	.elftype	@"ET_EXEC"


//--------------------- .note.nv.tkinfo           --------------------------
	.section	.note.nv.tkinfo,"",@"SHT_NOTE"
	.sectionflags	@"SHF_NOTE_NV_TKINFO"
	.tkinfo
        /*0018*/ 	.word	0x00000002
        /*0030*/ 	.string	""
        /*0030*/ 	.string	"ptxas"
        /*0030*/ 	.string	"Cuda compilation tools, release 13.0, V13.0.88"
        /*0030*/ 	.string	"Build cuda_13.0.r13.0/compiler.36424714_0"
        /*0030*/ 	.string	"-v  -suppress-debug-info  -lineinfo  -arch sm_90a "



//--------------------- .note.nv.cuinfo           --------------------------
	.section	.note.nv.cuinfo,"",@"SHT_NOTE"
	.sectionflags	@"SHF_NOTE_NV_CUINFO"
        /*0018*/ 	.short	0x0002
        /*001a*/ 	.short	0x005a
        /*001c*/ 	.short	0x0082
	.zero		2


//--------------------- .nv.info                  --------------------------
	.section	.nv.info,"",@"SHT_CUDA_INFO"
	.align	4


	//----- nvinfo : EIATTR_REGCOUNT
	.align		4
        /*0000*/ 	.byte	0x04, 0x2f
        /*0002*/ 	.short	(.L_1 - .L_0)
	.align		4
.L_0:
        /*0004*/ 	.word	index@(matmul_kernel)
        /*0008*/ 	.word	0x000000ff


	//----- nvinfo : EIATTR_FRAME_SIZE
	.align		4
.L_1:
        /*000c*/ 	.byte	0x04, 0x11
        /*000e*/ 	.short	(.L_3 - .L_2)
	.align		4
.L_2:
        /*0010*/ 	.word	index@(matmul_kernel)
        /*0014*/ 	.word	0x00000000


	//----- nvinfo : EIATTR_MIN_STACK_SIZE
	.align		4
.L_3:
        /*0018*/ 	.byte	0x04, 0x12
        /*001a*/ 	.short	(.L_5 - .L_4)
	.align		4
.L_4:
        /*001c*/ 	.word	index@(matmul_kernel)
        /*0020*/ 	.word	0x00000000
.L_5:


//--------------------- .nv.compat                --------------------------
	.section	.nv.compat,"",@"SHT_CUDA_COMPAT_INFO"
	.align	4
        /*0000*/ 	.byte	0x02, 0x09, 0x01, 0x00, 0x02, 0x02, 0x04, 0x00, 0x02, 0x05, 0x05, 0x00, 0x03, 0x07, 0x01, 0x01
        /*0010*/ 	.byte	0x02, 0x03, 0x00, 0x00, 0x02, 0x06, 0x01, 0x00, 0x04, 0x0b, 0x08, 0x00, 0x00, 0x00, 0x00, 0x00
        /*0020*/ 	.byte	0x00, 0x00, 0x00, 0x00


//--------------------- .nv.info.matmul_kernel    --------------------------
	.section	.nv.info.matmul_kernel,"",@"SHT_CUDA_INFO"
	.sectionflags	@""
	.align	4


	//----- nvinfo : EIATTR_CUDA_API_VERSION
	.align		4
        /*0000*/ 	.byte	0x04, 0x37
        /*0002*/ 	.short	(.L_7 - .L_6)
.L_6:
        /*0004*/ 	.word	0x00000082


	//----- nvinfo : EIATTR_KPARAM_INFO
	.align		4
.L_7:
        /*0008*/ 	.byte	0x04, 0x17
        /*000a*/ 	.short	(.L_9 - .L_8)
.L_8:
        /*000c*/ 	.word	0x00000000
        /*0010*/ 	.short	0x000d
        /*0012*/ 	.short	0x0048
        /*0014*/ 	.byte	0x00, 0xf4, 0x21, 0x00


	//----- nvinfo : EIATTR_KPARAM_INFO
	.align		4
.L_9:
        /*0018*/ 	.byte	0x04, 0x17
        /*001a*/ 	.short	(.L_11 - .L_10)
.L_10:
        /*001c*/ 	.word	0x00000000
        /*0020*/ 	.short	0x000c
        /*0022*/ 	.short	0x0040
        /*0024*/ 	.byte	0x00, 0xf4, 0x21, 0x00


	//----- nvinfo : EIATTR_KPARAM_INFO
	.align		4
.L_11:
        /*0028*/ 	.byte	0x04, 0x17
        /*002a*/ 	.short	(.L_13 - .L_12)
.L_12:
        /*002c*/ 	.word	0x00000000
        /*0030*/ 	.short	0x000b
        /*0032*/ 	.short	0x0038
        /*0034*/ 	.byte	0x00, 0xf0, 0x11, 0x00


	//----- nvinfo : EIATTR_KPARAM_INFO
	.align		4
.L_13:
        /*0038*/ 	.byte	0x04, 0x17
        /*003a*/ 	.short	(.L_15 - .L_14)
.L_14:
        /*003c*/ 	.word	0x00000000
        /*0040*/ 	.short	0x000a
        /*0042*/ 	.short	0x0034
        /*0044*/ 	.byte	0x00, 0xf0, 0x11, 0x00


	//----- nvinfo : EIATTR_KPARAM_INFO
	.align		4
.L_15:
        /*0048*/ 	.byte	0x04, 0x17
        /*004a*/ 	.short	(.L_17 - .L_16)
.L_16:
        /*004c*/ 	.word	0x00000000
        /*0050*/ 	.short	0x0009
        /*0052*/ 	.short	0x0030
        /*0054*/ 	.byte	0x00, 0xf0, 0x11, 0x00


	//----- nvinfo : EIATTR_KPARAM_INFO
	.align		4
.L_17:
        /*0058*/ 	.byte	0x04, 0x17
        /*005a*/ 	.short	(.L_19 - .L_18)
.L_18:
        /*005c*/ 	.word	0x00000000
        /*0060*/ 	.short	0x0008
        /*0062*/ 	.short	0x002c
        /*0064*/ 	.byte	0x00, 0xf0, 0x11, 0x00


	//----- nvinfo : EIATTR_KPARAM_INFO
	.align		4
.L_19:
        /*0068*/ 	.byte	0x04, 0x17
        /*006a*/ 	.short	(.L_21 - .L_20)
.L_20:
        /*006c*/ 	.word	0x00000000
        /*0070*/ 	.short	0x0007
        /*0072*/ 	.short	0x0028
        /*0074*/ 	.byte	0x00, 0xf0, 0x11, 0x00


	//----- nvinfo : EIATTR_KPARAM_INFO
	.align		4
.L_21:
        /*0078*/ 	.byte	0x04, 0x17
        /*007a*/ 	.short	(.L_23 - .L_22)
.L_22:
        /*007c*/ 	.word	0x00000000
        /*0080*/ 	.short	0x0006
        /*0082*/ 	.short	0x0024
        /*0084*/ 	.byte	0x00, 0xf0, 0x11, 0x00


	//----- nvinfo : EIATTR_KPARAM_INFO
	.align		4
.L_23:
        /*0088*/ 	.byte	0x04, 0x17
        /*008a*/ 	.short	(.L_25 - .L_24)
.L_24:
        /*008c*/ 	.word	0x00000000
        /*0090*/ 	.short	0x0005
        /*0092*/ 	.short	0x0020
        /*0094*/ 	.byte	0x00, 0xf0, 0x11, 0x00


	//----- nvinfo : EIATTR_KPARAM_INFO
	.align		4
.L_25:
        /*0098*/ 	.byte	0x04, 0x17
        /*009a*/ 	.short	(.L_27 - .L_26)
.L_26:
        /*009c*/ 	.word	0x00000000
        /*00a0*/ 	.short	0x0004
        /*00a2*/ 	.short	0x001c
        /*00a4*/ 	.byte	0x00, 0xf0, 0x11, 0x00


	//----- nvinfo : EIATTR_KPARAM_INFO
	.align		4
.L_27:
        /*00a8*/ 	.byte	0x04, 0x17
        /*00aa*/ 	.short	(.L_29 - .L_28)
.L_28:
        /*00ac*/ 	.word	0x00000000
        /*00b0*/ 	.short	0x0003
        /*00b2*/ 	.short	0x0018
        /*00b4*/ 	.byte	0x00, 0xf0, 0x11, 0x00


	//----- nvinfo : EIATTR_KPARAM_INFO
	.align		4
.L_29:
        /*00b8*/ 	.byte	0x04, 0x17
        /*00ba*/ 	.short	(.L_31 - .L_30)
.L_30:
        /*00bc*/ 	.word	0x00000000
        /*00c0*/ 	.short	0x0002
        /*00c2*/ 	.short	0x0010
        /*00c4*/ 	.byte	0x00, 0xf4, 0x21, 0x00


	//----- nvinfo : EIATTR_KPARAM_INFO
	.align		4
.L_31:
        /*00c8*/ 	.byte	0x04, 0x17
        /*00ca*/ 	.short	(.L_33 - .L_32)
.L_32:
        /*00cc*/ 	.word	0x00000000
        /*00d0*/ 	.short	0x0001
        /*00d2*/ 	.short	0x0008
        /*00d4*/ 	.byte	0x00, 0xf4, 0x21, 0x00


	//----- nvinfo : EIATTR_KPARAM_INFO
	.align		4
.L_33:
        /*00d8*/ 	.byte	0x04, 0x17
        /*00da*/ 	.short	(.L_35 - .L_34)
.L_34:
        /*00dc*/ 	.word	0x00000000
        /*00e0*/ 	.short	0x0000
        /*00e2*/ 	.short	0x0000
        /*00e4*/ 	.byte	0x00, 0xf4, 0x21, 0x00


	//----- nvinfo : EIATTR_EXPLICIT_CLUSTER
	.align		4
.L_35:
        /*00e8*/ 	.byte	0x01, 0x3e
	.zero		2


	//----- nvinfo : EIATTR_CTA_PER_CLUSTER
	.align		4
        /*00ec*/ 	.byte	0x04, 0x3d
        /*00ee*/ 	.short	(.L_37 - .L_36)
.L_36:
        /*00f0*/ 	.word	0x00000004
        /*00f4*/ 	.word	0x00000001
        /*00f8*/ 	.word	0x00000001


	//----- nvinfo : EIATTR_SPARSE_MMA_MASK
	.align		4
.L_37:
        /*00fc*/ 	.byte	0x03, 0x50
        /*00fe*/ 	.short	0x0000


	//----- nvinfo : EIATTR_MAXREG_COUNT
	.align		4
        /*0100*/ 	.byte	0x03, 0x1b
        /*0102*/ 	.short	0x00ff


	//----- nvinfo : EIATTR_NUM_BARRIERS
	.align		4
        /*0104*/ 	.byte	0x02, 0x4c
        /*0106*/ 	.byte	0x01
	.zero		1


	//----- nvinfo : EIATTR_MERCURY_ISA_VERSION
	.align		4
        /*0108*/ 	.byte	0x03, 0x5f
        /*010a*/ 	.short	0x0101


	//----- nvinfo : EIATTR_EXIT_INSTR_OFFSETS
	.align		4
        /*010c*/ 	.byte	0x04, 0x1c
        /*010e*/ 	.short	(.L_39 - .L_38)


	//   ....[0]....
.L_38:
        /*0110*/ 	.word	0x00006d80


	//   ....[1]....
        /*0114*/ 	.word	0x00006da0


	//----- nvinfo : EIATTR_REQNTID
	.align		4
.L_39:
        /*0118*/ 	.byte	0x04, 0x10
        /*011a*/ 	.short	(.L_41 - .L_40)
.L_40:
        /*011c*/ 	.word	0x00000080
        /*0120*/ 	.word	0x00000001
        /*0124*/ 	.word	0x00000001


	//----- nvinfo : EIATTR_CBANK_PARAM_SIZE
	.align		4
.L_41:
        /*0128*/ 	.byte	0x03, 0x19
        /*012a*/ 	.short	0x0050


	//----- nvinfo : EIATTR_PARAM_CBANK
	.align		4
        /*012c*/ 	.byte	0x04, 0x0a
        /*012e*/ 	.short	(.L_43 - .L_42)
	.align		4
.L_42:
        /*0130*/ 	.word	index@(.nv.constant0.matmul_kernel)
        /*0134*/ 	.short	0x0210
        /*0136*/ 	.short	0x0050


	//----- nvinfo : EIATTR_SW_WAR
	.align		4
.L_43:
        /*0138*/ 	.byte	0x04, 0x36
        /*013a*/ 	.short	(.L_45 - .L_44)
.L_44:
        /*013c*/ 	.word	0x00000008
.L_45:


//--------------------- .nv.callgraph             --------------------------
	.section	.nv.callgraph,"",@"SHT_CUDA_CALLGRAPH"
	.align	4
	.sectionentsize	8
	.align		4
        /*0000*/ 	.word	0x00000000
	.align		4
        /*0004*/ 	.word	0xffffffff
	.align		4
        /*0008*/ 	.word	0x00000000
	.align		4
        /*000c*/ 	.word	0xfffffffe
	.align		4
        /*0010*/ 	.word	0x00000000
	.align		4
        /*0014*/ 	.word	0xfffffffd
	.align		4
        /*0018*/ 	.word	0x00000000
	.align		4
        /*001c*/ 	.word	0xfffffffc


//--------------------- .text.matmul_kernel       --------------------------
	.section	.text.matmul_kernel,"ax",@progbits
	.align	128
        .global         matmul_kernel
        .type           matmul_kernel,@function
        .size           matmul_kernel,(.L_x_4 - matmul_kernel)
        .other          matmul_kernel,@"STO_CUDA_ENTRY STV_DEFAULT"
matmul_kernel:
.text.matmul_kernel:
[----:B------:R-:W0:Y:S08]  /*0000*/  LDC R1, c[0x0][0x28] ;  /* 0x00000a00ff017b82 */ /* 0x000e300000000800 */
[----:B------:R-:W1:Y:S01]  /*0010*/  LDC.64 R42, c[0x0][0x228] ;  /* 0x00008a00ff2a7b82 */ /* 0x000e620000000a00 */
[----:B------:R-:W-:Y:S01]  /*0020*/  ULDC UR18, c[0x0][0x230] ;  /* 0x00008c0000127ab9 */ /* 0x000fe20000000800 */
[----:B------:R-:W-:Y:S01]  /*0030*/  UMOV UR59, 0x400 ;  /* 0x00000400003b7882 */ /* 0x000fe20000000000 */
[----:B------:R-:W-:Y:S01]  /*0040*/  UIADD3 UR18, UR18, 0x7f, URZ ;  /* 0x0000007f12127890 */ /* 0x000fe2000fffe03f */
[----:B------:R-:W-:Y:S01]  /*0050*/  ULDC.64 UR40, c[0x0][0x208] ;  /* 0x0000820000287ab9 */ /* 0x000fe20000000a00 */
[----:B------:R-:W-:-:S03]  /*0060*/  ULDC UR58, c[0x0][0x230] ;  /* 0x00008c00003a7ab9 */ /* 0x000fc60000000800 */
[----:B------:R-:W2:Y:S08]  /*0070*/  S2UR UR4, SR_CTAID.X ;  /* 0x00000000000479c3 */ /* 0x000eb00000002500 */
[----:B------:R-:W3:Y:S01]  /*0080*/  S2UR UR7, SR_CgaCtaId ;  /* 0x00000000000779c3 */ /* 0x000ee20000008800 */
[----:B-1----:R-:W-:-:S05]  /*0090*/  VIADD R0, R43, 0x3f ;  /* 0x0000003f2b007836 */ /* 0x002fca0000000000 */
[----:B------:R-:W-:Y:S02]  /*00a0*/  SHF.R.S32.HI R3, RZ, 0x1f, R0 ;  /* 0x0000001fff037819 */ /* 0x000fe40000011400 */
[----:B--2---:R-:W-:Y:S01]  /*00b0*/  I2FP.F32.U32 R5, UR4 ;  /* 0x0000000400057c45 */ /* 0x004fe20008201000 */
[----:B------:R-:W-:Y:S01]  /*00c0*/  ULDC UR4, c[0x0][0x150] ;  /* 0x0000540000047ab9 */ /* 0x000fe20000000800 */
[----:B------:R-:W-:-:S03]  /*00d0*/  LEA.HI R3, R3, R0, RZ, 0x6 ;  /* 0x0000000003037211 */ /* 0x000fc600078f30ff */
[----:B------:R-:W-:Y:S01]  /*00e0*/  FMUL R5, R5, UR4 ;  /* 0x0000000405057c20 */ /* 0x000fe20008400000 */
[----:B------:R-:W-:Y:S01]  /*00f0*/  SHF.R.S32.HI R3, RZ, 0x6, R3 ;  /* 0x00000006ff037819 */ /* 0x000fe20000011403 */
[----:B---3--:R-:W-:-:S04]  /*0100*/  ULEA UR59, UR7, UR59, 0x18 ;  /* 0x0000003b073b7291 */ /* 0x008fc8000f8ec03f */
[----:B------:R-:W-:Y:S01]  /*0110*/  IMAD.SHL.U32 R4, R3, 0x8, RZ ;  /* 0x0000000803047824 */ /* 0x000fe200078e00ff */
[----:B------:R-:W1:Y:S04]  /*0120*/  F2I.U32.TRUNC.NTZ R5, R5 ;  /* 0x0000000500057305 */ /* 0x000e68000020f000 */
[----:B------:R-:W-:-:S04]  /*0130*/  IABS R7, R4 ;  /* 0x0000000400077213 */ /* 0x000fc80000000000 */
[----:B------:R-:W2:Y:S01]  /*0140*/  I2F.RP R0, R7 ;  /* 0x0000000700007306 */ /* 0x000ea20000209400 */
[----:B-1----:R-:W-:-:S07]  /*0150*/  IABS R11, R5 ;  /* 0x00000005000b7213 */ /* 0x002fce0000000000 */
[----:B--2---:R-:W1:Y:S02]  /*0160*/  MUFU.RCP R0, R0 ;  /* 0x0000000000007308 */ /* 0x004e640000001000 */
[----:B-1----:R-:W-:Y:S01]  /*0170*/  VIADD R2, R0, 0xffffffe ;  /* 0x0ffffffe00027836 */ /* 0x002fe20000000000 */
[----:B------:R-:W-:-:S05]  /*0180*/  IABS R0, R4 ;  /* 0x0000000400007213 */ /* 0x000fca0000000000 */
[----:B------:R1:W2:Y:S01]  /*0190*/  F2I.FTZ.U32.TRUNC.NTZ R3, R2 ;  /* 0x0000000200037305 */ /* 0x0002a2000021f000 */
[----:B------:R-:W-:Y:S02]  /*01a0*/  IMAD.MOV R0, RZ, RZ, -R0 ;  /* 0x000000ffff007224 */ /* 0x000fe400078e0a00 */
[----:B-1----:R-:W-:Y:S02]  /*01b0*/  IMAD.MOV.U32 R2, RZ, RZ, RZ ;  /* 0x000000ffff027224 */ /* 0x002fe400078e00ff */
[----:B--2---:R-:W-:-:S04]  /*01c0*/  IMAD.MOV R6, RZ, RZ, -R3 ;  /* 0x000000ffff067224 */ /* 0x004fc800078e0a03 */
[----:B------:R-:W-:-:S04]  /*01d0*/  IMAD R9, R6, R7, RZ ;  /* 0x0000000706097224 */ /* 0x000fc800078e02ff */
[----:B------:R-:W-:-:S06]  /*01e0*/  IMAD.HI.U32 R2, R3, R9, R2 ;  /* 0x0000000903027227 */ /* 0x000fcc00078e0002 */
[----:B------:R-:W-:-:S04]  /*01f0*/  IMAD.HI.U32 R2, R2, R11, RZ ;  /* 0x0000000b02027227 */ /* 0x000fc800078e00ff */
[----:B------:R-:W-:-:S05]  /*0200*/  IMAD R0, R2, R0, R11 ;  /* 0x0000000002007224 */ /* 0x000fca00078e020b */
[----:B------:R-:W-:-:S13]  /*0210*/  ISETP.GT.U32.AND P1, PT, R7, R0, PT ;  /* 0x000000000700720c */ /* 0x000fda0003f24070 */
[----:B------:R-:W-:Y:S02]  /*0220*/  @!P1 IMAD.IADD R0, R0, 0x1, -R7 ;  /* 0x0000000100009824 */ /* 0x000fe400078e0a07 */
[----:B------:R-:W-:Y:S01]  /*0230*/  @!P1 VIADD R2, R2, 0x1 ;  /* 0x0000000102029836 */ /* 0x000fe20000000000 */
[----:B------:R-:W-:Y:S02]  /*0240*/  ISETP.NE.AND P1, PT, R4, RZ, PT ;  /* 0x000000ff0400720c */ /* 0x000fe40003f25270 */
[----:B------:R-:W-:Y:S02]  /*0250*/  ISETP.GE.U32.AND P0, PT, R0, R7, PT ;  /* 0x000000070000720c */ /* 0x000fe40003f06070 */
[----:B------:R-:W-:-:S04]  /*0260*/  LOP3.LUT R0, R5, R4, RZ, 0x3c, !PT ;  /* 0x0000000405007212 */ /* 0x000fc800078e3cff */
[----:B------:R-:W-:Y:S01]  /*0270*/  ISETP.GE.AND P2, PT, R0, RZ, PT ;  /* 0x000000ff0000720c */ /* 0x000fe20003f46270 */
[----:B------:R-:W-:-:S05]  /*0280*/  VIADD R0, R42, 0x7f ;  /* 0x0000007f2a007836 */ /* 0x000fca0000000000 */
[----:B------:R-:W-:Y:S01]  /*0290*/  SHF.R.S32.HI R3, RZ, 0x1f, R0 ;  /* 0x0000001fff037819 */ /* 0x000fe20000011400 */
[----:B------:R-:W-:-:S03]  /*02a0*/  @P0 VIADD R2, R2, 0x1 ;  /* 0x0000000102020836 */ /* 0x000fc60000000000 */
[----:B------:R-:W-:-:S03]  /*02b0*/  LEA.HI R3, R3, R0, RZ, 0x7 ;  /* 0x0000000003037211 */ /* 0x000fc600078f38ff */
[----:B------:R-:W-:Y:S01]  /*02c0*/  @!P2 IMAD.MOV R2, RZ, RZ, -R2 ;  /* 0x000000ffff02a224 */ /* 0x000fe200078e0a02 */
[----:B------:R-:W-:-:S05]  /*02d0*/  @!P1 LOP3.LUT R2, RZ, R4, RZ, 0x33, !PT ;  /* 0x00000004ff029212 */ /* 0x000fca00078e33ff */
[----:B------:R-:W-:Y:S02]  /*02e0*/  IMAD.SHL.U32 R6, R2, 0x8, RZ ;  /* 0x0000000802067824 */ /* 0x000fe400078e00ff */
[----:B------:R-:W-:-:S03]  /*02f0*/  IMAD.MOV R2, RZ, RZ, -R2 ;  /* 0x000000ffff027224 */ /* 0x000fc600078e0a02 */
[----:B------:R-:W-:Y:S01]  /*0300*/  LEA.HI.SX32 R3, R3, -R6, 0x19 ;  /* 0x8000000603037211 */ /* 0x000fe200078fcaff */
[----:B------:R-:W-:-:S03]  /*0310*/  IMAD R11, R4, R2, R5 ;  /* 0x00000002040b7224 */ /* 0x000fc600078e0205 */
[----:B------:R-:W-:-:S04]  /*0320*/  VIMNMX R8, R3, 0x8, PT ;  /* 0x0000000803087848 */ /* 0x000fc80003fe0100 */
[-C--:B------:R-:W-:Y:S02]  /*0330*/  IABS R7, R8.reuse ;  /* 0x0000000800077213 */ /* 0x080fe40000000000 */
[----:B------:R-:W-:Y:S02]  /*0340*/  IABS R4, R8 ;  /* 0x0000000800047213 */ /* 0x000fe40000000000 */
[----:B------:R-:W1:Y:S01]  /*0350*/  I2F.RP R0, R7 ;  /* 0x0000000700007306 */ /* 0x000e620000209400 */
[C---:B------:R-:W-:Y:S02]  /*0360*/  R2UR UR5, R8.reuse ;  /* 0x00000000080572ca */ /* 0x040fe400000e0000 */
[----:B------:R-:W-:-:S11]  /*0370*/  R2UR UR6, R8 ;  /* 0x00000000080672ca */ /* 0x000fd600000e0000 */
[----:B------:R-:W-:Y:S01]  /*0380*/  UISETP.NE.AND UP0, UPT, UR5, URZ, UPT ;  /* 0x0000003f0500728c */ /* 0x000fe2000bf05270 */
[----:B-1----:R-:W1:Y:S01]  /*0390*/  MUFU.RCP R0, R0 ;  /* 0x0000000000007308 */ /* 0x002e620000001000 */
[----:B------:R-:W-:Y:S01]  /*03a0*/  USHF.L.U32 UR5, UR7, 0x5, URZ ;  /* 0x0000000507057899 */ /* 0x000fe2000800063f */
[----:B-1----:R-:W-:Y:S02]  /*03b0*/  VIADD R3, R0, 0xffffffe ;  /* 0x0ffffffe00037836 */ /* 0x002fe40000000000 */
[----:B------:R-:W-:-:S03]  /*03c0*/  IMAD.MOV R0, RZ, RZ, -R4 ;  /* 0x000000ffff007224 */ /* 0x000fc600078e0a04 */
[----:B------:R-:W-:Y:S01]  /*03d0*/  IMAD.U32 R4, RZ, RZ, UR5 ;  /* 0x00000005ff047e24 */ /* 0x000fe2000f8e00ff */
[----:B------:R-:W1:Y:S02]  /*03e0*/  F2I.FTZ.U32.TRUNC.NTZ R3, R3 ;  /* 0x0000000300037305 */ /* 0x000e64000021f000 */
[----:B-1----:R-:W-:-:S04]  /*03f0*/  IMAD.MOV R9, RZ, RZ, -R3 ;  /* 0x000000ffff097224 */ /* 0x002fc800078e0a03 */
[----:B------:R-:W-:Y:S01]  /*0400*/  IMAD.MOV.U32 R2, RZ, RZ, R9 ;  /* 0x000000ffff027224 */ /* 0x000fe200078e0009 */
[----:B------:R-:W-:-:S03]  /*0410*/  IABS R9, R11 ;  /* 0x0000000b00097213 */ /* 0x000fc60000000000 */
[----:B------:R-:W-:Y:S02]  /*0420*/  IMAD R5, R2, R7, RZ ;  /* 0x0000000702057224 */ /* 0x000fe400078e02ff */
[----:B------:R-:W-:-:S04]  /*0430*/  IMAD.MOV.U32 R2, RZ, RZ, RZ ;  /* 0x000000ffff027224 */ /* 0x000fc800078e00ff */
[----:B------:R-:W-:-:S06]  /*0440*/  IMAD.HI.U32 R2, R3, R5, R2 ;  /* 0x0000000503027227 */ /* 0x000fcc00078e0002 */
[----:B------:R-:W-:-:S04]  /*0450*/  IMAD.HI.U32 R2, R2, R9, RZ ;  /* 0x0000000902027227 */ /* 0x000fc800078e00ff */
[----:B------:R-:W-:-:S05]  /*0460*/  IMAD R0, R2, R0, R9 ;  /* 0x0000000002007224 */ /* 0x000fca00078e0209 */
[----:B------:R-:W-:-:S13]  /*0470*/  ISETP.GT.U32.AND P1, PT, R7, R0, PT ;  /* 0x000000000700720c */ /* 0x000fda0003f24070 */
[----:B------:R-:W-:Y:S02]  /*0480*/  @!P1 IMAD.IADD R0, R0, 0x1, -R7 ;  /* 0x0000000100009824 */ /* 0x000fe400078e0a07 */
[----:B------:R-:W-:-:S03]  /*0490*/  @!P1 VIADD R2, R2, 0x1 ;  /* 0x0000000102029836 */ /* 0x000fc60000000000 */
[----:B------:R-:W-:Y:S02]  /*04a0*/  ISETP.GE.U32.AND P0, PT, R0, R7, PT ;  /* 0x000000070000720c */ /* 0x000fe40003f06070 */
[----:B------:R-:W-:-:S04]  /*04b0*/  LOP3.LUT R0, R11, R8, RZ, 0x3c, !PT ;  /* 0x000000080b007212 */ /* 0x000fc800078e3cff */
[----:B------:R-:W-:Y:S02]  /*04c0*/  ISETP.GE.AND P2, PT, R0, RZ, PT ;  /* 0x000000ff0000720c */ /* 0x000fe40003f46270 */
[----:B------:R-:W1:Y:S05]  /*04d0*/  S2R R0, SR_TID.X ;  /* 0x0000000000007919 */ /* 0x000e6a0000002100 */
[----:B------:R-:W-:-:S06]  /*04e0*/  @P0 VIADD R2, R2, 0x1 ;  /* 0x0000000102020836 */ /* 0x000fcc0000000000 */
[----:B------:R-:W-:-:S05]  /*04f0*/  @!P2 IMAD.MOV R2, RZ, RZ, -R2 ;  /* 0x000000ffff02a224 */ /* 0x000fca00078e0a02 */
[----:B------:R-:W-:-:S09]  /*0500*/  R2UR UR4, R2 ;  /* 0x00000000020472ca */ /* 0x000fd200000e0000 */
[----:B------:R-:W-:Y:S02]  /*0510*/  @!UP0 ULOP3.LUT UR4, URZ, UR6, URZ, 0x33, !UPT ;  /* 0x000000063f048292 */ /* 0x000fe4000f8e333f */
[----:B------:R-:W-:Y:S02]  /*0520*/  UISETP.GT.AND UP0, UPT, UR18, 0x7f, UPT ;  /* 0x0000007f1200788c */ /* 0x000fe4000bf04270 */
[----:B------:R-:W-:Y:S02]  /*0530*/  UIADD3 UR6, -UR4, URZ, URZ ;  /* 0x0000003f04067290 */ /* 0x000fe4000fffe13f */
[----:B------:R-:W-:Y:S01]  /*0540*/  USHF.L.U32 UR4, UR4, 0x6, URZ ;  /* 0x0000000604047899 */ /* 0x000fe2000800063f */
[----:B-1----:R-:W-:Y:S02]  /*0550*/  LOP3.LUT R3, R0, 0x3f, RZ, 0xc0, !PT ;  /* 0x0000003f00037812 */ /* 0x002fe400078ec0ff */
[----:B------:R-:W-:Y:S01]  /*0560*/  PLOP3.LUT P0, PT, PT, PT, UP0, 0x80, 0x0 ;  /* 0x000000000000781c */ /* 0x000fe20003f0f008 */
[----:B------:R-:W-:Y:S01]  /*0570*/  IMAD R2, R8, UR6, R11 ;  /* 0x0000000608027c24 */ /* 0x000fe2000f8e020b */
[----:B------:R-:W-:Y:S01]  /*0580*/  LOP3.LUT R3, R3, 0x40, R4, 0xf8, !PT ;  /* 0x0000004003037812 */ /* 0x000fe200078ef804 */
[----:B------:R-:W-:Y:S01]  /*0590*/  IMAD.U32 R22, RZ, RZ, UR4 ;  /* 0x00000004ff167e24 */ /* 0x000fe2000f8e00ff */
[----:B------:R-:W-:Y:S01]  /*05a0*/  SHF.R.U32.HI R4, RZ, 0x6, R0 ;  /* 0x00000006ff047819 */ /* 0x000fe20000011600 */
[----:B------:R-:W-:-:S04]  /*05b0*/  IMAD.IADD R2, R6, 0x1, R2 ;  /* 0x0000000106027824 */ /* 0x000fc800078e0202 */
[----:B------:R-:W-:Y:S01]  /*05c0*/  IMAD R2, R2, 0x80, R3 ;  /* 0x0000008002027824 */ /* 0x000fe200078e0203 */
[----:B------:R-:W-:-:S03]  /*05d0*/  SGXT.U32 R3, R4, 0x1 ;  /* 0x000000010403781a */ /* 0x000fc60000000000 */
[----:B0-----:R-:W-:Y:S05]  /*05e0*/  @P0 BRA `(.L_x_0) ;  /* 0x00000000002c0947 */ /* 0x001fea0003800000 */
[----:B------:R-:W-:Y:S01]  /*05f0*/  IMAD.SHL.U32 R4, R0, 0x10, RZ ;  /* 0x0000001000047824 */ /* 0x000fe200078e00ff */
[----:B------:R-:W-:Y:S02]  /*0600*/  CS2R R24, SRZ ;  /* 0x0000000000187805 */ /* 0x000fe4000001ff00 */
[----:B------:R-:W-:Y:S02]  /*0610*/  CS2R R26, SRZ ;  /* 0x00000000001a7805 */ /* 0x000fe4000001ff00 */
[----:B------:R-:W-:Y:S02]  /*0620*/  CS2R R28, SRZ ;  /* 0x00000000001c7805 */ /* 0x000fe4000001ff00 */
[----:B------:R-:W-:Y:S02]  /*0630*/  CS2R R30, SRZ ;  /* 0x00000000001e7805 */ /* 0x000fe4000001ff00 */
[----:B------:R-:W-:Y:S02]  /*0640*/  CS2R R32, SRZ ;  /* 0x0000000000207805 */ /* 0x000fe4000001ff00 */
[----:B------:R-:W-:-:S02]  /*0650*/  CS2R R34, SRZ ;  /* 0x0000000000227805 */ /* 0x000fc4000001ff00 */
[----:B------:R-:W-:Y:S02]  /*0660*/  CS2R R36, SRZ ;  /* 0x0000000000247805 */ /* 0x000fe4000001ff00 */
[----:B------:R-:W-:Y:S02]  /*0670*/  CS2R R38, SRZ ;  /* 0x0000000000267805 */ /* 0x000fe4000001ff00 */
[----:B------:R-:W-:Y:S01]  /*0680*/  LOP3.LUT R21, R4, 0x70, RZ, 0xc0, !PT ;  /* 0x0000007004157812 */ /* 0x000fe200078ec0ff */
[----:B------:R-:W-:Y:S06]  /*0690*/  BRA `(.L_x_1) ;  /* 0x0000005800e07947 */ /* 0x000fec0003800000 */
.L_x_0:
[----:B------:R-:W-:Y:S02]  /*06a0*/  IABS R41, R42 ;  /* 0x0000002a00297213 */ /* 0x000fe40000000000 */
[----:B------:R-:W-:Y:S02]  /*06b0*/  IABS R44, R43 ;  /* 0x0000002b002c7213 */ /* 0x000fe40000000000 */
[----:B------:R-:W0:Y:S01]  /*06c0*/  I2F.RP R8, R41 ;  /* 0x0000002900087306 */ /* 0x000e220000209400 */
[----:B------:R-:W-:Y:S02]  /*06d0*/  R2UR UR4, R22 ;  /* 0x00000000160472ca */ /* 0x000fe400000e0000 */
[C---:B------:R-:W-:Y:S02]  /*06e0*/  LEA.HI R125, R0.reuse, 0x7e, RZ, 0x1a ;  /* 0x0000007e007d7811 */ /* 0x040fe400078fd0ff */
[C---:B------:R-:W-:Y:S02]  /*06f0*/  LEA.HI R127, R0.reuse, 0x6e, RZ, 0x1a ;  /* 0x0000006e007f7811 */ /* 0x040fe400078fd0ff */
[C---:B------:R-:W-:Y:S01]  /*0700*/  LEA.HI R126, R0.reuse, 0x5e, RZ, 0x1a ;  /* 0x0000005e007e7811 */ /* 0x040fe200078fd0ff */
[----:B------:R-:W1:Y:S01]  /*0710*/  I2F.RP R9, R44 ;  /* 0x0000002c00097306 */ /* 0x000e620000209400 */
[----:B------:R-:W-:-:S02]  /*0720*/  LEA.HI R128, R0, 0x4e, RZ, 0x1a ;  /* 0x0000004e00807811 */ /* 0x000fc400078fd0ff */
[C---:B------:R-:W-:Y:S02]  /*0730*/  LEA.HI R129, R0.reuse, 0x3e, RZ, 0x1a ;  /* 0x0000003e00817811 */ /* 0x040fe400078fd0ff */
[C---:B------:R-:W-:Y:S01]  /*0740*/  LEA.HI R130, R0.reuse, 0x2e, RZ, 0x1a ;  /* 0x0000002e00827811 */ /* 0x040fe200078fd0ff */
[----:B------:R-:W-:Y:S01]  /*0750*/  ULOP3.LUT UR5, UR4, 0x20, UR5, 0xf8, !UPT ;  /* 0x0000002004057892 */ /* 0x000fe2000f8ef805 */
[C---:B------:R-:W-:Y:S01]  /*0760*/  LEA.HI R131, R0.reuse, 0x1e, RZ, 0x1a ;  /* 0x0000001e00837811 */ /* 0x040fe200078fd0ff */
[----:B0-----:R-:W0:Y:S01]  /*0770*/  MUFU.RCP R8, R8 ;  /* 0x0000000800087308 */ /* 0x001e220000001000 */
[----:B------:R-:W-:Y:S01]  /*0780*/  LEA.HI R132, R0, 0xe, RZ, 0x1a ;  /* 0x0000000e00847811 */ /* 0x000fe200078fd0ff */
[----:B------:R-:W-:Y:S01]  /*0790*/  ULOP3.LUT UR4, UR5, 0x1f, URZ, 0xfc, !UPT ;  /* 0x0000001f05047892 */ /* 0x000fe2000f8efc3f */
[C---:B------:R-:W-:Y:S01]  /*07a0*/  LOP3.LUT R133, R3.reuse, 0x7c, RZ, 0xfc, !PT ;  /* 0x0000007c03857812 */ /* 0x040fe200078efcff */
[----:B------:R-:W-:Y:S01]  /*07b0*/  ULOP3.LUT UR6, UR5, 0x1e, URZ, 0xfc, !UPT ;  /* 0x0000001e05067892 */ /* 0x000fe2000f8efc3f */
[C---:B------:R-:W-:Y:S01]  /*07c0*/  LOP3.LUT R139, R3.reuse, 0x7a, RZ, 0xfc, !PT ;  /* 0x0000007a038b7812 */ /* 0x040fe200078efcff */
[----:B------:R-:W-:Y:S01]  /*07d0*/  ULOP3.LUT UR7, UR5, 0x1d, URZ, 0xfc, !UPT ;  /* 0x0000001d05077892 */ /* 0x000fe2000f8efc3f */
[C---:B------:R-:W-:Y:S01]  /*07e0*/  LOP3.LUT R72, R3.reuse, 0x2, RZ, 0xfc, !PT ;  /* 0x0000000203487812 */ /* 0x040fe200078efcff */
[----:B-1----:R-:W1:Y:S01]  /*07f0*/  MUFU.RCP R9, R9 ;  /* 0x0000000900097308 */ /* 0x002e620000001000 */
[----:B------:R-:W-:Y:S01]  /*0800*/  ULOP3.LUT UR8, UR5, 0x1c, URZ, 0xfc, !UPT ;  /* 0x0000001c05087892 */ /* 0x000fe2000f8efc3f */
[C---:B------:R-:W-:Y:S01]  /*0810*/  LOP3.LUT R74, R3.reuse, 0x6, RZ, 0xfc, !PT ;  /* 0x00000006034a7812 */ /* 0x040fe200078efcff */
[----:B------:R-:W-:Y:S01]  /*0820*/  ULOP3.LUT UR9, UR5, 0x1b, URZ, 0xfc, !UPT ;  /* 0x0000001b05097892 */ /* 0x000fe2000f8efc3f */
[C---:B------:R-:W-:Y:S01]  /*0830*/  LOP3.LUT R75, R3.reuse, 0x8, RZ, 0xfc, !PT ;  /* 0x00000008034b7812 */ /* 0x040fe200078efcff */
[----:B------:R-:W-:Y:S01]  /*0840*/  ULOP3.LUT UR10, UR5, 0x1a, URZ, 0xfc, !UPT ;  /* 0x0000001a050a7892 */ /* 0x000fe2000f8efc3f */
[C---:B------:R-:W-:Y:S01]  /*0850*/  LOP3.LUT R76, R3.reuse, 0xa, RZ, 0xfc, !PT ;  /* 0x0000000a034c7812 */ /* 0x040fe200078efcff */
[----:B------:R-:W-:Y:S01]  /*0860*/  ULOP3.LUT UR11, UR5, 0x19, URZ, 0xfc, !UPT ;  /* 0x00000019050b7892 */ /* 0x000fe2000f8efc3f */
[C---:B------:R-:W-:Y:S01]  /*0870*/  LOP3.LUT R77, R3.reuse, 0xc, RZ, 0xfc, !PT ;  /* 0x0000000c034d7812 */ /* 0x040fe200078efcff */
[----:B0-----:R-:W-:Y:S01]  /*0880*/  VIADD R4, R8, 0xffffffe ;  /* 0x0ffffffe08047836 */ /* 0x001fe20000000000 */
[----:B------:R-:W-:Y:S01]  /*0890*/  ULOP3.LUT UR12, UR5, 0x18, URZ, 0xfc, !UPT ;  /* 0x00000018050c7892 */ /* 0x000fe2000f8efc3f */
[----:B------:R-:W-:Y:S01]  /*08a0*/  IMAD.U32 R8, RZ, RZ, UR4 ;  /* 0x00000004ff087e24 */ /* 0x000fe2000f8e00ff */
[----:B------:R-:W-:Y:S01]  /*08b0*/  ULOP3.LUT UR13, UR5, 0x17, URZ, 0xfc, !UPT ;  /* 0x00000017050d7892 */ /* 0x000fe2000f8efc3f */
[----:B------:R0:W2:Y:S01]  /*08c0*/  F2I.FTZ.U32.TRUNC.NTZ R5, R4 ;  /* 0x0000000400057305 */ /* 0x0000a2000021f000 */
[----:B------:R-:W-:Y:S01]  /*08d0*/  IMAD.U32 R12, RZ, RZ, UR10 ;  /* 0x0000000aff0c7e24 */ /* 0x000fe2000f8e00ff */
[----:B------:R-:W-:Y:S01]  /*08e0*/  ULOP3.LUT UR14, UR5, 0x16, URZ, 0xfc, !UPT ;  /* 0x00000016050e7892 */ /* 0x000fe2000f8efc3f */
[----:B------:R-:W-:Y:S01]  /*08f0*/  LOP3.LUT R78, R3, 0x10, RZ, 0xfc, !PT ;  /* 0x00000010034e7812 */ /* 0x000fe200078efcff */
[----:B-1----:R-:W-:Y:S01]  /*0900*/  VIADD R6, R9, 0xffffffe ;  /* 0x0ffffffe09067836 */ /* 0x002fe20000000000 */
[----:B------:R-:W-:Y:S01]  /*0910*/  ULOP3.LUT UR15, UR5, 0x15, URZ, 0xfc, !UPT ;  /* 0x00000015050f7892 */ /* 0x000fe2000f8efc3f */
[----:B------:R-:W-:Y:S01]  /*0920*/  IABS R17, R12 ;  /* 0x0000000c00117213 */ /* 0x000fe20000000000 */
[----:B------:R-:W-:Y:S01]  /*0930*/  ULOP3.LUT UR16, UR5, 0x14, URZ, 0xfc, !UPT ;  /* 0x0000001405107892 */ /* 0x000fe2000f8efc3f */
[----:B------:R1:W3:Y:S01]  /*0940*/  F2I.FTZ.U32.TRUNC.NTZ R7, R6 ;  /* 0x0000000600077305 */ /* 0x0002e2000021f000 */
[----:B0-----:R-:W-:Y:S01]  /*0950*/  IMAD.MOV.U32 R4, RZ, RZ, RZ ;  /* 0x000000ffff047224 */ /* 0x001fe200078e00ff */
[----:B------:R-:W-:Y:S01]  /*0960*/  ULOP3.LUT UR17, UR5, 0x13, URZ, 0xfc, !UPT ;  /* 0x0000001305117892 */ /* 0x000fe2000f8efc3f */
[----:B------:R-:W-:Y:S01]  /*0970*/  IMAD.U32 R16, RZ, RZ, UR15 ;  /* 0x0000000fff107e24 */ /* 0x000fe2000f8e00ff */
[----:B------:R-:W-:Y:S01]  /*0980*/  ULOP3.LUT UR19, UR5, 0x12, URZ, 0xfc, !UPT ;  /* 0x0000001205137892 */ /* 0x000fe2000f8efc3f */
[----:B------:R-:W-:Y:S01]  /*0990*/  LOP3.LUT R79, R3, 0x12, RZ, 0xfc, !PT ;  /* 0x00000012034f7812 */ /* 0x000fe200078efcff */
[----:B------:R-:W-:Y:S01]  /*09a0*/  ULOP3.LUT UR20, UR5, 0x11, URZ, 0xfc, !UPT ;  /* 0x0000001105147892 */ /* 0x000fe2000f8efc3f */
[----:B--2---:R-:W-:Y:S01]  /*09b0*/  IMAD.MOV R10, RZ, RZ, -R5 ;  /* 0x000000ffff0a7224 */ /* 0x004fe200078e0a05 */
[----:B------:R-:W-:Y:S01]  /*09c0*/  IABS R23, R16 ;  /* 0x0000001000177213 */ /* 0x000fe20000000000 */
[----:B-1----:R-:W-:Y:S01]  /*09d0*/  IMAD.MOV.U32 R6, RZ, RZ, RZ ;  /* 0x000000ffff067224 */ /* 0x002fe200078e00ff */
[----:B------:R-:W-:Y:S01]  /*09e0*/  ULOP3.LUT UR21, UR5, 0x10, URZ, 0xfc, !UPT ;  /* 0x0000001005157892 */ /* 0x000fe2000f8efc3f */
[----:B------:R-:W-:Y:S01]  /*09f0*/  IMAD R9, R10, R41, RZ ;  /* 0x000000290a097224 */ /* 0x000fe200078e02ff */
[----:B------:R-:W-:Y:S01]  /*0a00*/  IABS R10, R2 ;  /* 0x00000002000a7213 */ /* 0x000fe20000000000 */
[----:B------:R-:W-:Y:S01]  /*0a10*/  IMAD.U32 R20, RZ, RZ, UR20 ;  /* 0x00000014ff147e24 */ /* 0x000fe2000f8e00ff */
[----:B------:R-:W-:Y:S01]  /*0a20*/  ULOP3.LUT UR22, UR5, 0xf, URZ, 0xfc, !UPT ;  /* 0x0000000f05167892 */ /* 0x000fe2000f8efc3f */
[----:B---3--:R-:W-:Y:S01]  /*0a30*/  IMAD.MOV R11, RZ, RZ, -R7 ;  /* 0x000000ffff0b7224 */ /* 0x008fe200078e0a07 */
[----:B------:R-:W-:Y:S01]  /*0a40*/  ULOP3.LUT UR23, UR5, 0xe, URZ, 0xfc, !UPT ;  /* 0x0000000e05177892 */ /* 0x000fe2000f8efc3f */
[----:B------:R-:W-:Y:S01]  /*0a50*/  IMAD.HI.U32 R4, R5, R9, R4 ;  /* 0x0000000905047227 */ /* 0x000fe200078e0004 */
[----:B------:R-:W-:Y:S01]  /*0a60*/  IABS R9, R8 ;  /* 0x0000000800097213 */ /* 0x000fe20000000000 */
[----:B------:R-:W-:Y:S01]  /*0a70*/  ULOP3.LUT UR24, UR5, 0xd, URZ, 0xfc, !UPT ;  /* 0x0000000d05187892 */ /* 0x000fe2000f8efc3f */
[----:B------:R-:W-:Y:S01]  /*0a80*/  IABS R27, R20 ;  /* 0x00000014001b7213 */ /* 0x000fe20000000000 */
[----:B------:R-:W-:Y:S01]  /*0a90*/  IMAD R5, R11, R44, RZ ;  /* 0x0000002c0b057224 */ /* 0x000fe200078e02ff */
[----:B------:R-:W-:Y:S01]  /*0aa0*/  ULOP3.LUT UR25, UR5, 0xc, URZ, 0xfc, !UPT ;  /* 0x0000000c05197892 */ /* 0x000fe2000f8efc3f */
[----:B------:R-:W-:Y:S01]  /*0ab0*/  IMAD.MOV.U32 R8, RZ, RZ, R10 ;  /* 0x000000ffff087224 */ /* 0x000fe200078e000a */
[----:B------:R-:W-:Y:S01]  /*0ac0*/  ULOP3.LUT UR26, UR5, 0xb, URZ, 0xfc, !UPT ;  /* 0x0000000b051a7892 */ /* 0x000fe2000f8efc3f */
[----:B------:R-:W-:Y:S01]  /*0ad0*/  IMAD.HI.U32 R6, R7, R5, R6 ;  /* 0x0000000507067227 */ /* 0x000fe200078e0006 */
[----:B------:R-:W-:Y:S01]  /*0ae0*/  ULOP3.LUT UR28, UR5, 0x9, URZ, 0xfc, !UPT ;  /* 0x00000009051c7892 */ /* 0x000fe2000f8efc3f */
[C---:B------:R-:W-:Y:S01]  /*0af0*/  LOP3.LUT R80, R3.reuse, 0x14, RZ, 0xfc, !PT ;  /* 0x0000001403507812 */ /* 0x040fe200078efcff */
[----:B------:R-:W-:Y:S01]  /*0b00*/  ULOP3.LUT UR27, UR5, 0xa, URZ, 0xfc, !UPT ;  /* 0x0000000a051b7892 */ /* 0x000fe2000f8efc3f */
[----:B------:R-:W-:Y:S01]  /*0b10*/  IMAD.MOV.U32 R7, RZ, RZ, R9 ;  /* 0x000000ffff077224 */ /* 0x000fe200078e0009 */
[----:B------:R-:W-:Y:S01]  /*0b20*/  ULOP3.LUT UR29, UR5, 0x8, URZ, 0xfc, !UPT ;  /* 0x00000008051d7892 */ /* 0x000fe2000f8efc3f */
[----:B------:R-:W-:Y:S01]  /*0b30*/  IMAD.HI.U32 R4, R4, R8, RZ ;  /* 0x0000000804047227 */ /* 0x000fe200078e00ff */
[----:B------:R-:W-:Y:S01]  /*0b40*/  ULOP3.LUT UR30, UR5, 0x7, URZ, 0xfc, !UPT ;  /* 0x00000007051e7892 */ /* 0x000fe2000f8efc3f */
[C---:B------:R-:W-:Y:S01]  /*0b50*/  LOP3.LUT R81, R3.reuse, 0x16, RZ, 0xfc, !PT ;  /* 0x0000001603517812 */ /* 0x040fe200078efcff */
[----:B------:R-:W-:Y:S01]  /*0b60*/  ULOP3.LUT UR31, UR5, 0x6, URZ, 0xfc, !UPT ;  /* 0x00000006051f7892 */ /* 0x000fe2000f8efc3f */
[----:B------:R-:W-:Y:S01]  /*0b70*/  IMAD.HI.U32 R5, R6, R7, RZ ;  /* 0x0000000706057227 */ /* 0x000fe200078e00ff */
[----:B------:R-:W-:Y:S01]  /*0b80*/  ULOP3.LUT UR32, UR5, 0x5, URZ, 0xfc, !UPT ;  /* 0x0000000505207892 */ /* 0x000fe2000f8efc3f */
[----:B------:R-:W-:Y:S01]  /*0b90*/  LOP3.LUT R82, R3, 0x18, RZ, 0xfc, !PT ;  /* 0x0000001803527812 */ /* 0x000fe200078efcff */
[----:B------:R-:W-:Y:S01]  /*0ba0*/  ULOP3.LUT UR33, UR5, 0x4, URZ, 0xfc, !UPT ;  /* 0x0000000405217892 */ /* 0x000fe2000f8efc3f */
[----:B------:R-:W-:Y:S01]  /*0bb0*/  IMAD.MOV R4, RZ, RZ, -R4 ;  /* 0x000000ffff047224 */ /* 0x000fe200078e0a04 */
[----:B------:R-:W-:Y:S01]  /*0bc0*/  ULOP3.LUT UR35, UR5, 0x2, URZ, 0xfc, !UPT ;  /* 0x0000000205237892 */ /* 0x000fe2000f8efc3f */
[----:B------:R-:W-:Y:S01]  /*0bd0*/  IMAD.MOV R5, RZ, RZ, -R5 ;  /* 0x000000ffff057224 */ /* 0x000fe200078e0a05 */
[----:B------:R-:W-:Y:S01]  /*0be0*/  ULOP3.LUT UR34, UR5, 0x3, URZ, 0xfc, !UPT ;  /* 0x0000000305227892 */ /* 0x000fe2000f8efc3f */
[----:B------:R-:W-:Y:S01]  /*0bf0*/  IMAD R4, R41, R4, R8 ;  /* 0x0000000429047224 */ /* 0x000fe200078e0208 */
[----:B------:R-:W-:Y:S01]  /*0c00*/  ULOP3.LUT UR36, UR5, 0x1, URZ, 0xfc, !UPT ;  /* 0x0000000105247892 */ /* 0x000fe2000f8efc3f */
[----:B------:R-:W-:Y:S01]  /*0c10*/  IMAD.U32 R8, RZ, RZ, UR6 ;  /* 0x00000006ff087e24 */ /* 0x000fe2000f8e00ff */
[----:B------:R-:W-:Y:S01]  /*0c20*/  LOP3.LUT R83, R3, 0x1a, RZ, 0xfc, !PT ;  /* 0x0000001a03537812 */ /* 0x000fe200078efcff */
[C---:B------:R-:W-:Y:S01]  /*0c30*/  IMAD R5, R44.reuse, R5, R7 ;  /* 0x000000052c057224 */ /* 0x040fe200078e0207 */
[----:B------:R-:W-:Y:S01]  /*0c40*/  ISETP.GT.U32.AND P0, PT, R41, R4, PT ;  /* 0x000000042900720c */ /* 0x000fe20003f04070 */
[----:B------:R-:W-:Y:S01]  /*0c50*/  IMAD.U32 R7, RZ, RZ, UR7 ;  /* 0x00000007ff077e24 */ /* 0x000fe2000f8e00ff */
[----:B------:R-:W-:Y:S01]  /*0c60*/  IABS R9, R8 ;  /* 0x0000000800097213 */ /* 0x000fe20000000000 */
[----:B------:R-:W-:Y:S01]  /*0c70*/  IMAD.U32 R8, RZ, RZ, UR8 ;  /* 0x00000008ff087e24 */ /* 0x000fe2000f8e00ff */
[----:B------:R-:W-:Y:S01]  /*0c80*/  ISETP.GT.U32.AND P1, PT, R44, R5, PT ;  /* 0x000000052c00720c */ /* 0x000fe20003f24070 */
[----:B------:R-:W-:Y:S01]  /*0c90*/  IMAD.U32 R10, RZ, RZ, UR9 ;  /* 0x00000009ff0a7e24 */ /* 0x000fe2000f8e00ff */
[----:B------:R-:W-:Y:S01]  /*0ca0*/  IABS R11, R7 ;  /* 0x00000007000b7213 */ /* 0x000fe20000000000 */
[----:B------:R-:W-:Y:S01]  /*0cb0*/  IMAD.HI.U32 R7, R6, R9, RZ ;  /* 0x0000000906077227 */ /* 0x000fe200078e00ff */
[----:B------:R-:W-:-:S02]  /*0cc0*/  IABS R13, R8 ;  /* 0x00000008000d7213 */ /* 0x000fc40000000000 */
[----:B------:R-:W-:Y:S01]  /*0cd0*/  IABS R15, R10 ;  /* 0x0000000a000f7213 */ /* 0x000fe20000000000 */
[C---:B------:R-:W-:Y:S01]  /*0ce0*/  IMAD.HI.U32 R8, R6.reuse, R11, RZ ;  /* 0x0000000b06087227 */ /* 0x040fe200078e00ff */
[C---:B------:R-:W-:Y:S02]  /*0cf0*/  LOP3.LUT R84, R3.reuse, 0x1c, RZ, 0xfc, !PT ;  /* 0x0000001c03547812 */ /* 0x040fe400078efcff */
[C---:B------:R-:W-:Y:S01]  /*0d00*/  LOP3.LUT R85, R3.reuse, 0x20, RZ, 0xfc, !PT ;  /* 0x0000002003557812 */ /* 0x040fe200078efcff */
[----:B------:R-:W-:Y:S01]  /*0d10*/  IMAD.MOV R10, RZ, RZ, -R7 ;  /* 0x000000ffff0a7224 */ /* 0x000fe200078e0a07 */
[C---:B------:R-:W-:Y:S01]  /*0d20*/  LOP3.LUT R86, R3.reuse, 0x22, RZ, 0xfc, !PT ;  /* 0x0000002203567812 */ /* 0x040fe200078efcff */
[C---:B------:R-:W-:Y:S01]  /*0d30*/  IMAD.HI.U32 R7, R6.reuse, R13, RZ ;  /* 0x0000000d06077227 */ /* 0x040fe200078e00ff */
[C---:B------:R-:W-:Y:S02]  /*0d40*/  LOP3.LUT R87, R3.reuse, 0x24, RZ, 0xfc, !PT ;  /* 0x0000002403577812 */ /* 0x040fe400078efcff */
[C---:B------:R-:W-:Y:S01]  /*0d50*/  LOP3.LUT R88, R3.reuse, 0x26, RZ, 0xfc, !PT ;  /* 0x0000002603587812 */ /* 0x040fe200078efcff */
[----:B------:R-:W-:Y:S01]  /*0d60*/  IMAD.MOV R12, RZ, RZ, -R8 ;  /* 0x000000ffff0c7224 */ /* 0x000fe200078e0a08 */
[C---:B------:R-:W-:Y:S01]  /*0d70*/  LOP3.LUT R89, R3.reuse, 0x28, RZ, 0xfc, !PT ;  /* 0x0000002803597812 */ /* 0x040fe200078efcff */
[----:B------:R-:W-:Y:S01]  /*0d80*/  IMAD.HI.U32 R8, R6, R15, RZ ;  /* 0x0000000f06087227 */ /* 0x000fe200078e00ff */
[----:B------:R-:W-:-:S02]  /*0d90*/  LOP3.LUT R90, R3, 0x2a, RZ, 0xfc, !PT ;  /* 0x0000002a035a7812 */ /* 0x000fc400078efcff */
[C---:B------:R-:W-:Y:S01]  /*0da0*/  LOP3.LUT R91, R3.reuse, 0x2c, RZ, 0xfc, !PT ;  /* 0x0000002c035b7812 */ /* 0x040fe200078efcff */
[----:B------:R-:W-:Y:S01]  /*0db0*/  IMAD.MOV R14, RZ, RZ, -R7 ;  /* 0x000000ffff0e7224 */ /* 0x000fe200078e0a07 */
[C---:B------:R-:W-:Y:S01]  /*0dc0*/  LOP3.LUT R92, R3.reuse, 0x30, RZ, 0xfc, !PT ;  /* 0x00000030035c7812 */ /* 0x040fe200078efcff */
[----:B------:R-:W-:Y:S01]  /*0dd0*/  IMAD.HI.U32 R7, R6, R17, RZ ;  /* 0x0000001106077227 */ /* 0x000fe200078e00ff */
[C---:B------:R-:W-:Y:S02]  /*0de0*/  LOP3.LUT R93, R3.reuse, 0x32, RZ, 0xfc, !PT ;  /* 0x00000032035d7812 */ /* 0x040fe400078efcff */
[C---:B------:R-:W-:Y:S01]  /*0df0*/  LOP3.LUT R94, R3.reuse, 0x34, RZ, 0xfc, !PT ;  /* 0x00000034035e7812 */ /* 0x040fe200078efcff */
[----:B------:R-:W-:Y:S01]  /*0e00*/  IMAD.MOV R8, RZ, RZ, -R8 ;  /* 0x000000ffff087224 */ /* 0x000fe200078e0a08 */
[C---:B------:R-:W-:Y:S01]  /*0e10*/  LOP3.LUT R95, R3.reuse, 0x36, RZ, 0xfc, !PT ;  /* 0x00000036035f7812 */ /* 0x040fe200078efcff */
[C---:B------:R-:W-:Y:S01]  /*0e20*/  IMAD R9, R44.reuse, R10, R9 ;  /* 0x0000000a2c097224 */ /* 0x040fe200078e0209 */
[C---:B------:R-:W-:Y:S01]  /*0e30*/  LOP3.LUT R96, R3.reuse, 0x38, RZ, 0xfc, !PT ;  /* 0x0000003803607812 */ /* 0x040fe200078efcff */
[----:B------:R-:W-:Y:S01]  /*0e40*/  IMAD.MOV R7, RZ, RZ, -R7 ;  /* 0x000000ffff077224 */ /* 0x000fe200078e0a07 */
[C---:B------:R-:W-:Y:S01]  /*0e50*/  LOP3.LUT R97, R3.reuse, 0x3a, RZ, 0xfc, !PT ;  /* 0x0000003a03617812 */ /* 0x040fe200078efcff */
[C---:B------:R-:W-:Y:S01]  /*0e60*/  IMAD R10, R44.reuse, R12, R11 ;  /* 0x0000000c2c0a7224 */ /* 0x040fe200078e020b */
[C---:B------:R-:W-:Y:S01]  /*0e70*/  ISETP.GT.U32.AND P2, PT, R44.reuse, R9, PT ;  /* 0x000000092c00720c */ /* 0x040fe20003f44070 */
[C---:B------:R-:W-:Y:S01]  /*0e80*/  IMAD R12, R44.reuse, R8, R15 ;  /* 0x000000082c0c7224 */ /* 0x040fe200078e020f */
[----:B------:R-:W-:Y:S01]  /*0e90*/  LOP3.LUT R98, R3, 0x3c, RZ, 0xfc, !PT ;  /* 0x0000003c03627812 */ /* 0x000fe200078efcff */
[C---:B------:R-:W-:Y:S01]  /*0ea0*/  IMAD R11, R44.reuse, R14, R13 ;  /* 0x0000000e2c0b7224 */ /* 0x040fe200078e020d */
[C---:B------:R-:W-:Y:S01]  /*0eb0*/  ISETP.GT.U32.AND P3, PT, R44.reuse, R10, PT ;  /* 0x0000000a2c00720c */ /* 0x040fe20003f64070 */
[----:B------:R-:W-:Y:S01]  /*0ec0*/  IMAD.U32 R8, RZ, RZ, UR11 ;  /* 0x0000000bff087e24 */ /* 0x000fe2000f8e00ff */
[C---:B------:R-:W-:Y:S01]  /*0ed0*/  ISETP.GT.U32.AND P4, PT, R44.reuse, R12, PT ;  /* 0x0000000c2c00720c */ /* 0x040fe20003f84070 */
[C---:B------:R-:W-:Y:S01]  /*0ee0*/  IMAD R13, R44.reuse, R7, R17 ;  /* 0x000000072c0d7224 */ /* 0x040fe200078e0211 */
[C---:B------:R-:W-:Y:S01]  /*0ef0*/  ISETP.GT.U32.AND P5, PT, R44.reuse, R11, PT ;  /* 0x0000000b2c00720c */ /* 0x040fe20003fa4070 */
        /* <DEDUP_REMOVED lines=31> */
[C---:B------:R-:W-:Y:S01]  /*10f0*/  IMAD R15, R44.reuse, R16, R17 ;  /* 0x000000102c0f7224 */ /* 0x040fe200078e0211 */
[C---:B------:R-:W-:Y:S01]  /*1100*/  LOP3.LUT R112, R3.reuse, 0x5c, RZ, 0xfc, !PT ;  /* 0x0000005c03707812 */ /* 0x040fe200078efcff */
[----:B------:R-:W-:Y:S01]  /*1110*/  IMAD.MOV R7, RZ, RZ, -R7 ;  /* 0x000000ffff077224 */ /* 0x000fe200078e0a07 */
[C---:B------:R-:W-:Y:S01]  /*1120*/  LOP3.LUT R113, R3.reuse, 0x60, RZ, 0xfc, !PT ;  /* 0x0000006003717812 */ /* 0x040fe200078efcff */
[C---:B------:R-:W-:Y:S01]  /*1130*/  IMAD R17, R44.reuse, R8, R21 ;  /* 0x000000082c117224 */ /* 0x040fe200078e0215 */
[C---:B------:R-:W-:Y:S01]  /*1140*/  LOP3.LUT R114, R3.reuse, 0x62, RZ, 0xfc, !PT ;  /* 0x0000006203727812 */ /* 0x040fe200078efcff */
[----:B------:R-:W-:Y:S01]  /*1150*/  IMAD.U32 R8, RZ, RZ, UR16 ;  /* 0x00000010ff087e24 */ /* 0x000fe2000f8e00ff */
[C---:B------:R-:W-:Y:S01]  /*1160*/  LOP3.LUT R115, R3.reuse, 0x64, RZ, 0xfc, !PT ;  /* 0x0000006403737812 */ /* 0x040fe200078efcff */
[C---:B------:R-:W-:Y:S01]  /*1170*/  IMAD R16, R44.reuse, R18, R19 ;  /* 0x000000122c107224 */ /* 0x040fe200078e0213 */
[C---:B------:R-:W-:Y:S01]  /*1180*/  LOP3.LUT R116, R3.reuse, 0x66, RZ, 0xfc, !PT ;  /* 0x0000006603747812 */ /* 0x040fe200078efcff */
[----:B------:R-:W-:Y:S01]  /*1190*/  IMAD R18, R44, R7, R23 ;  /* 0x000000072c127224 */ /* 0x000fe200078e0217 */
[----:B------:R-:W-:Y:S01]  /*11a0*/  IABS R19, R8 ;  /* 0x0000000800137213 */ /* 0x000fe20000000000 */
[----:B------:R-:W-:Y:S01]  /*11b0*/  IMAD.U32 R7, RZ, RZ, UR17 ;  /* 0x00000011ff077e24 */ /* 0x000fe2000f8e00ff */
[C---:B------:R-:W-:Y:S01]  /*11c0*/  LOP3.LUT R117, R3.reuse, 0x68, RZ, 0xfc, !PT ;  /* 0x0000006803757812 */ /* 0x040fe200078efcff */
[----:B------:R-:W-:Y:S01]  /*11d0*/  IMAD.U32 R8, RZ, RZ, UR19 ;  /* 0x00000013ff087e24 */ /* 0x000fe2000f8e00ff */
[----:B------:R-:W-:Y:S01]  /*11e0*/  LOP3.LUT R118, R3, 0x6a, RZ, 0xfc, !PT ;  /* 0x0000006a03767812 */ /* 0x000fe200078efcff */
[----:B------:R-:W-:Y:S01]  /*11f0*/  IMAD.U32 R23, RZ, RZ, UR21 ;  /* 0x00000015ff177e24 */ /* 0x000fe2000f8e00ff */
[----:B------:R-:W-:Y:S01]  /*1200*/  IABS R21, R7 ;  /* 0x0000000700157213 */ /* 0x000fe20000000000 */
[----:B------:R-:W-:Y:S01]  /*1210*/  IMAD.HI.U32 R7, R6, R19, RZ ;  /* 0x0000001306077227 */ /* 0x000fe200078e00ff */
[----:B------:R-:W-:-:S02]  /*1220*/  IABS R25, R8 ;  /* 0x0000000800197213 */ /* 0x000fc40000000000 */
[----:B------:R-:W-:Y:S01]  /*1230*/  IABS R29, R23 ;  /* 0x00000017001d7213 */ /* 0x000fe20000000000 */
[----:B------:R-:W-:Y:S01]  /*1240*/  IMAD.HI.U32 R8, R6, R21, RZ ;  /* 0x0000001506087227 */ /* 0x000fe200078e00ff */
[C---:B------:R-:W-:Y:S02]  /*1250*/  LOP3.LUT R119, R3.reuse, 0x6c, RZ, 0xfc, !PT ;  /* 0x0000006c03777812 */ /* 0x040fe400078efcff */
[C---:B------:R-:W-:Y:S01]  /*1260*/  LOP3.LUT R120, R3.reuse, 0x70, RZ, 0xfc, !PT ;  /* 0x0000007003787812 */ /* 0x040fe200078efcff */
[----:B------:R-:W-:Y:S01]  /*1270*/  @!P0 IMAD.IADD R4, R4, 0x1, -R41 ;  /* 0x0000000104048824 */ /* 0x000fe200078e0a29 */
[C---:B------:R-:W-:Y:S01]  /*1280*/  LOP3.LUT R121, R3.reuse, 0x72, RZ, 0xfc, !PT ;  /* 0x0000007203797812 */ /* 0x040fe200078efcff */
[----:B------:R-:W-:Y:S01]  /*1290*/  IMAD.MOV R20, RZ, RZ, -R7 ;  /* 0x000000ffff147224 */ /* 0x000fe200078e0a07 */
[----:B------:R-:W-:Y:S01]  /*12a0*/  LOP3.LUT R122, R3, 0x74, RZ, 0xfc, !PT ;  /* 0x00000074037a7812 */ /* 0x000fe200078efcff */
[----:B------:R-:W-:Y:S01]  /*12b0*/  IMAD.HI.U32 R7, R6, R25, RZ ;  /* 0x0000001906077227 */ /* 0x000fe200078e00ff */
[----:B------:R-:W-:-:S02]  /*12c0*/  ISETP.GT.U32.AND P0, PT, R41, R4, PT ;  /* 0x000000042900720c */ /* 0x000fc40003f04070 */
[C---:B------:R-:W-:Y:S01]  /*12d0*/  LOP3.LUT R123, R3.reuse, 0x76, RZ, 0xfc, !PT ;  /* 0x00000076037b7812 */ /* 0x040fe200078efcff */
[----:B------:R-:W-:Y:S01]  /*12e0*/  IMAD.MOV R23, RZ, RZ, -R8 ;  /* 0x000000ffff177224 */ /* 0x000fe200078e0a08 */
[----:B------:R-:W-:Y:S01]  /*12f0*/  LOP3.LUT R124, R3, 0x78, RZ, 0xfc, !PT ;  /* 0x00000078037c7812 */ /* 0x000fe200078efcff */
[----:B------:R-:W-:-:S04]  /*1300*/  IMAD.HI.U32 R8, R6, R27, RZ ;  /* 0x0000001b06087227 */ /* 0x000fc800078e00ff */
[----:B------:R-:W-:Y:S02]  /*1310*/  IMAD.MOV R24, RZ, RZ, -R7 ;  /* 0x000000ffff187224 */ /* 0x000fe400078e0a07 */
[----:B------:R-:W-:-:S04]  /*1320*/  IMAD.HI.U32 R7, R6, R29, RZ ;  /* 0x0000001d06077227 */ /* 0x000fc800078e00ff */
[----:B------:R-:W-:Y:S02]  /*1330*/  IMAD.MOV R8, RZ, RZ, -R8 ;  /* 0x000000ffff087224 */ /* 0x000fe400078e0a08 */
[C---:B------:R-:W-:Y:S02]  /*1340*/  IMAD R19, R44.reuse, R20, R19 ;  /* 0x000000142c137224 */ /* 0x040fe400078e0213 */
[----:B------:R-:W-:Y:S02]  /*1350*/  IMAD.MOV R7, RZ, RZ, -R7 ;  /* 0x000000ffff077224 */ /* 0x000fe400078e0a07 */
[C---:B------:R-:W-:Y:S02]  /*1360*/  IMAD R20, R44.reuse, R23, R21 ;  /* 0x000000172c147224 */ /* 0x040fe400078e0215 */
[C---:B------:R-:W-:Y:S02]  /*1370*/  IMAD R23, R44.reuse, R8, R27 ;  /* 0x000000082c177224 */ /* 0x040fe400078e021b */
[----:B------:R-:W-:-:S02]  /*1380*/  IMAD R21, R44, R24, R25 ;  /* 0x000000182c157224 */ /* 0x000fc400078e0219 */
[----:B------:R-:W-:Y:S02]  /*1390*/  IMAD.U32 R8, RZ, RZ, UR22 ;  /* 0x00000016ff087e24 */ /* 0x000fe4000f8e00ff */
[----:B------:R-:W-:Y:S02]  /*13a0*/  IMAD R24, R44, R7, R29 ;  /* 0x000000072c187224 */ /* 0x000fe400078e021d */
[----:B------:R-:W-:Y:S01]  /*13b0*/  IMAD.U32 R7, RZ, RZ, UR23 ;  /* 0x00000017ff077e24 */ /* 0x000fe2000f8e00ff */
[----:B------:R-:W-:Y:S01]  /*13c0*/  IABS R25, R8 ;  /* 0x0000000800197213 */ /* 0x000fe20000000000 */
[----:B------:R-:W-:Y:S01]  /*13d0*/  @!P0 IMAD.IADD R4, R4, 0x1, -R41 ;  /* 0x0000000104048824 */ /* 0x000fe200078e0a29 */
[----:B------:R-:W-:Y:S01]  /*13e0*/  ISETP.GT.U32.AND P0, PT, R44, R14, PT ;  /* 0x0000000e2c00720c */ /* 0x000fe20003f04070 */
[----:B------:R-:W-:Y:S01]  /*13f0*/  IMAD.U32 R8, RZ, RZ, UR24 ;  /* 0x00000018ff087e24 */ /* 0x000fe2000f8e00ff */
[----:B------:R-:W-:Y:S01]  /*1400*/  IABS R29, R7 ;  /* 0x00000007001d7213 */ /* 0x000fe20000000000 */
[----:B------:R-:W-:-:S02]  /*1410*/  IMAD.U32 R26, RZ, RZ, UR25 ;  /* 0x00000019ff1a7e24 */ /* 0x000fc4000f8e00ff */
[--C-:B------:R-:W-:Y:S01]  /*1420*/  @!P1 IMAD.IADD R5, R5, 0x1, -R44.reuse ;  /* 0x0000000105059824 */ /* 0x100fe200078e0a2c */
[----:B------:R-:W-:Y:S01]  /*1430*/  IABS R31, R8 ;  /* 0x00000008001f7213 */ /* 0x000fe20000000000 */
[----:B------:R-:W-:Y:S01]  /*1440*/  @!P2 IMAD.IADD R9, R9, 0x1, -R44 ;  /* 0x000000010909a824 */ /* 0x000fe200078e0a2c */
[C---:B------:R-:W-:Y:S01]  /*1450*/  ISETP.GT.U32.AND P1, PT, R44.reuse, R15, PT ;  /* 0x0000000f2c00720c */ /* 0x040fe20003f24070 */
[----:B------:R-:W-:Y:S01]  /*1460*/  IMAD.U32 R27, RZ, RZ, UR26 ;  /* 0x0000001aff1b7e24 */ /* 0x000fe2000f8e00ff */
[----:B------:R-:W-:Y:S01]  /*1470*/  ISETP.GT.U32.AND P2, PT, R44, R16, PT ;  /* 0x000000102c00720c */ /* 0x000fe20003f44070 */
[C---:B------:R-:W-:Y:S01]  /*1480*/  IMAD.HI.U32 R8, R6.reuse, R29, RZ ;  /* 0x0000001d06087227 */ /* 0x040fe200078e00ff */
[----:B------:R-:W-:Y:S02]  /*1490*/  IABS R33, R26 ;  /* 0x0000001a00217213 */ /* 0x000fe40000000000 */
[----:B------:R-:W-:Y:S01]  /*14a0*/  IABS R35, R27 ;  /* 0x0000001b00237213 */ /* 0x000fe20000000000 */
[----:B------:R-:W-:-:S04]  /*14b0*/  IMAD.HI.U32 R7, R6, R25, RZ ;  /* 0x0000001906077227 */ /* 0x000fc800078e00ff */
[--C-:B------:R-:W-:Y:S01]  /*14c0*/  @!P3 IMAD.IADD R10, R10, 0x1, -R44.reuse ;  /* 0x000000010a0ab824 */ /* 0x100fe200078e0a2c */
[C---:B------:R-:W-:Y:S01]  /*14d0*/  ISETP.GT.U32.AND P3, PT, R44.reuse, R5, PT ;  /* 0x000000052c00720c */ /* 0x040fe20003f64070 */
[----:B------:R-:W-:Y:S01]  /*14e0*/  @!P5 IMAD.IADD R11, R11, 0x1, -R44 ;  /* 0x000000010b0bd824 */ /* 0x000fe200078e0a2c */
[----:B------:R-:W-:Y:S01]  /*14f0*/  ISETP.GT.U32.AND P5, PT, R44, R9, PT ;  /* 0x000000092c00720c */ /* 0x000fe20003fa4070 */
[----:B------:R-:W-:Y:S02]  /*1500*/  IMAD.MOV R28, RZ, RZ, -R8 ;  /* 0x000000ffff1c7224 */ /* 0x000fe400078e0a08 */
[----:B------:R-:W-:Y:S02]  /*1510*/  IMAD.MOV R26, RZ, RZ, -R7 ;  /* 0x000000ffff1a7224 */ /* 0x000fe400078e0a07 */
[----:B------:R-:W-:-:S04]  /*1520*/  IMAD.HI.U32 R8, R6, R33, RZ ;  /* 0x0000002106087227 */ /* 0x000fc800078e00ff */
[----:B------:R-:W-:-:S04]  /*1530*/  IMAD.HI.U32 R7, R6, R31, RZ ;  /* 0x0000001f06077227 */ /* 0x000fc800078e00ff */
[--C-:B------:R-:W-:Y:S01]  /*1540*/  @!P0 IMAD.IADD R14, R14, 0x1, -R44.reuse ;  /* 0x000000010e0e8824 */ /* 0x100fe200078e0a2c */
[----:B------:R-:W-:Y:S01]  /*1550*/  ISETP.GT.U32.AND P0, PT, R44, R11, PT ;  /* 0x0000000b2c00720c */ /* 0x000fe20003f04070 */
[----:B------:R-:W-:Y:S02]  /*1560*/  @!P6 IMAD.IADD R13, R13, 0x1, -R44 ;  /* 0x000000010d0de824 */ /* 0x000fe400078e0a2c */
[----:B------:R-:W-:-:S04]  /*1570*/  IMAD.HI.U32 R27, R6, R35, RZ ;  /* 0x00000023061b7227 */ /* 0x000fc800078e00ff */
[----:B------:R-:W-:Y:S02]  /*1580*/  IMAD.MOV R8, RZ, RZ, -R8 ;  /* 0x000000ffff087224 */ /* 0x000fe400078e0a08 */
[----:B------:R-:W-:Y:S02]  /*1590*/  IMAD.MOV R7, RZ, RZ, -R7 ;  /* 0x000000ffff077224 */ /* 0x000fe400078e0a07 */
[C---:B------:R-:W-:Y:S02]  /*15a0*/  IMAD R25, R44.reuse, R26, R25 ;  /* 0x0000001a2c197224 */ /* 0x040fe400078e0219 */
[----:B------:R-:W-:Y:S02]  /*15b0*/  IMAD R26, R44, R28, R29 ;  /* 0x0000001c2c1a7224 */ /* 0x000fe400078e021d */
[--C-:B------:R-:W-:Y:S01]  /*15c0*/  @!P4 IMAD.IADD R12, R12, 0x1, -R44.reuse ;  /* 0x000000010c0cc824 */ /* 0x100fe200078e0a2c */
[----:B------:R-:W-:Y:S01]  /*15d0*/  ISETP.GT.U32.AND P4, PT, R44, R10, PT ;  /* 0x0000000a2c00720c */ /* 0x000fe20003f84070 */
[----:B------:R-:W-:-:S02]  /*15e0*/  @!P1 IMAD.IADD R15, R15, 0x1, -R44 ;  /* 0x000000010f0f9824 */ /* 0x000fc400078e0a2c */
[----:B------:R-:W-:Y:S01]  /*15f0*/  @!P2 IMAD.IADD R16, R16, 0x1, -R44 ;  /* 0x000000011010a824 */ /* 0x000fe200078e0a2c */
[C---:B------:R-:W-:Y:S01]  /*1600*/  ISETP.GT.U32.AND P2, PT, R44.reuse, R13, PT ;  /* 0x0000000d2c00720c */ /* 0x040fe20003f44070 */
[----:B------:R-:W-:Y:S01]  /*1610*/  IMAD.MOV R29, RZ, RZ, -R27 ;  /* 0x000000ffff1d7224 */ /* 0x000fe200078e0a1b */
[C---:B------:R-:W-:Y:S01]  /*1620*/  ISETP.GT.U32.AND P1, PT, R44.reuse, R12, PT ;  /* 0x0000000c2c00720c */ /* 0x040fe20003f24070 */
[C---:B------:R-:W-:Y:S01]  /*1630*/  IMAD R28, R44.reuse, R8, R33 ;  /* 0x000000082c1c7224 */ /* 0x040fe200078e0221 */
[C---:B------:R-:W-:Y:S01]  /*1640*/  ISETP.GT.U32.AND P6, PT, R44.reuse, R16, PT ;  /* 0x000000102c00720c */ /* 0x040fe20003fc4070 */
[----:B------:R-:W-:Y:S02]  /*1650*/  IMAD R27, R44, R7, R31 ;  /* 0x000000072c1b7224 */ /* 0x000fe400078e021f */
[----:B------:R-:W-:Y:S02]  /*1660*/  IMAD.U32 R8, RZ, RZ, UR28 ;  /* 0x0000001cff087e24 */ /* 0x000fe4000f8e00ff */
[----:B------:R-:W-:-:S02]  /*1670*/  IMAD.U32 R7, RZ, RZ, UR27 ;  /* 0x0000001bff077e24 */ /* 0x000fc4000f8e00ff */
[----:B------:R-:W-:Y:S01]  /*1680*/  IMAD.U32 R30, RZ, RZ, UR29 ;  /* 0x0000001dff1e7e24 */ /* 0x000fe2000f8e00ff */
[----:B------:R-:W-:Y:S01]  /*1690*/  IABS R33, R8 ;  /* 0x0000000800217213 */ /* 0x000fe20000000000 */
[--C-:B------:R-:W-:Y:S01]  /*16a0*/  @!P3 IMAD.IADD R5, R5, 0x1, -R44.reuse ;  /* 0x000000010505b824 */ /* 0x100fe200078e0a2c */
[C---:B------:R-:W-:Y:S01]  /*16b0*/  ISETP.GT.U32.AND P3, PT, R44.reuse, R14, PT ;  /* 0x0000000e2c00720c */ /* 0x040fe20003f64070 */
[--C-:B------:R-:W-:Y:S01]  /*16c0*/  @!P5 IMAD.IADD R9, R9, 0x1, -R44.reuse ;  /* 0x000000010909d824 */ /* 0x100fe200078e0a2c */
[C---:B------:R-:W-:Y:S01]  /*16d0*/  ISETP.GT.U32.AND P5, PT, R44.reuse, R15, PT ;  /* 0x0000000f2c00720c */ /* 0x040fe20003fa4070 */
[C---:B------:R-:W-:Y:S01]  /*16e0*/  IMAD R29, R44.reuse, R29, R35 ;  /* 0x0000001d2c1d7224 */ /* 0x040fe200078e0223 */
[----:B------:R-:W-:Y:S01]  /*16f0*/  IABS R31, R7 ;  /* 0x00000007001f7213 */ /* 0x000fe20000000000 */
[----:B------:R-:W-:Y:S01]  /*1700*/  IMAD.U32 R8, RZ, RZ, UR30 ;  /* 0x0000001eff087e24 */ /* 0x000fe2000f8e00ff */
[----:B------:R-:W-:Y:S01]  /*1710*/  IABS R35, R30 ;  /* 0x0000001e00237213 */ /* 0x000fe20000000000 */
[----:B------:R-:W-:Y:S01]  /*1720*/  @!P0 IMAD.IADD R11, R11, 0x1, -R44 ;  /* 0x000000010b0b8824 */ /* 0x000fe200078e0a2c */
[----:B------:R-:W-:Y:S01]  /*1730*/  ISETP.GT.U32.AND P0, PT, R44, R18, PT ;  /* 0x000000122c00720c */ /* 0x000fe20003f04070 */
[----:B------:R-:W-:Y:S01]  /*1740*/  IMAD.U32 R30, RZ, RZ, UR31 ;  /* 0x0000001fff1e7e24 */ /* 0x000fe2000f8e00ff */
[----:B------:R-:W-:Y:S01]  /*1750*/  IABS R37, R8 ;  /* 0x0000000800257213 */ /* 0x000fe20000000000 */
[----:B------:R-:W-:-:S03]  /*1760*/  IMAD.HI.U32 R7, R6, R31, RZ ;  /* 0x0000001f06077227 */ /* 0x000fc600078e00ff */
[----:B------:R-:W-:Y:S01]  /*1770*/  IABS R39, R30 ;  /* 0x0000001e00277213 */ /* 0x000fe20000000000 */
[----:B------:R-:W-:-:S04]  /*1780*/  IMAD.HI.U32 R8, R6, R33, RZ ;  /* 0x0000002106087227 */ /* 0x000fc800078e00ff */
[----:B------:R-:W-:Y:S01]  /*1790*/  @!P2 IMAD.IADD R13, R13, 0x1, -R44 ;  /* 0x000000010d0da824 */ /* 0x000fe200078e0a2c */
[----:B------:R-:W-:Y:S01]  /*17a0*/  ISETP.GT.U32.AND P2, PT, R44, R20, PT ;  /* 0x000000142c00720c */ /* 0x000fe20003f44070 */
[----:B------:R-:W-:-:S04]  /*17b0*/  IMAD.HI.U32 R30, R6, R35, RZ ;  /* 0x00000023061e7227 */ /* 0x000fc800078e00ff */
[----:B------:R-:W-:Y:S02]  /*17c0*/  IMAD.MOV R7, RZ, RZ, -R7 ;  /* 0x000000ffff077224 */ /* 0x000fe400078e0a07 */
[----:B------:R-:W-:Y:S02]  /*17d0*/  IMAD.MOV R8, RZ, RZ, -R8 ;  /* 0x000000ffff087224 */ /* 0x000fe400078e0a08 */
[--C-:B------:R-:W-:Y:S01]  /*17e0*/  @!P1 IMAD.IADD R12, R12, 0x1, -R44.reuse ;  /* 0x000000010c0c9824 */ /* 0x100fe200078e0a2c */
[----:B------:R-:W-:Y:S01]  /*17f0*/  ISETP.GT.U32.AND P1, PT, R44, R19, PT ;  /* 0x000000132c00720c */ /* 0x000fe20003f24070 */
[--C-:B------:R-:W-:Y:S01]  /*1800*/  @!P3 IMAD.IADD R14, R14, 0x1, -R44.reuse ;  /* 0x000000010e0eb824 */ /* 0x100fe200078e0a2c */
[C---:B------:R-:W-:Y:S01]  /*1810*/  ISETP.GT.U32.AND P3, PT, R44.reuse, R21, PT ;  /* 0x000000152c00720c */ /* 0x040fe20003f64070 */
[----:B------:R-:W-:Y:S01]  /*1820*/  @!P5 IMAD.IADD R15, R15, 0x1, -R44 ;  /* 0x000000010f0fd824 */ /* 0x000fe200078e0a2c */
[----:B------:R-:W-:Y:S01]  /*1830*/  ISETP.GT.U32.AND P5, PT, R44, R23, PT ;  /* 0x000000172c00720c */ /* 0x000fe20003fa4070 */
[----:B------:R-:W-:-:S02]  /*1840*/  IMAD.MOV R32, RZ, RZ, -R30 ;  /* 0x000000ffff207224 */ /* 0x000fc400078e0a1e */
[C---:B------:R-:W-:Y:S02]  /*1850*/  IMAD R30, R44.reuse, R7, R31 ;  /* 0x000000072c1e7224 */ /* 0x040fe400078e021f */
[----:B------:R-:W-:Y:S02]  /*1860*/  IMAD R31, R44, R8, R33 ;  /* 0x000000082c1f7224 */ /* 0x000fe400078e0221 */
[--C-:B------:R-:W-:Y:S01]  /*1870*/  @!P4 IMAD.IADD R10, R10, 0x1, -R44.reuse ;  /* 0x000000010a0ac824 */ /* 0x100fe200078e0a2c */
[----:B------:R-:W-:Y:S01]  /*1880*/  ISETP.GT.U32.AND P4, PT, R44, R17, PT ;  /* 0x000000112c00720c */ /* 0x000fe20003f84070 */
[----:B------:R-:W-:Y:S01]  /*1890*/  @!P0 IMAD.IADD R18, R18, 0x1, -R44 ;  /* 0x0000000112128824 */ /* 0x000fe200078e0a2c */
[----:B------:R-:W-:Y:S01]  /*18a0*/  ISETP.GT.U32.AND P0, PT, R44, R26, PT ;  /* 0x0000001a2c00720c */ /* 0x000fe20003f04070 */
[----:B------:R-:W-:-:S04]  /*18b0*/  IMAD.HI.U32 R8, R6, R39, RZ ;  /* 0x0000002706087227 */ /* 0x000fc800078e00ff */
[----:B------:R-:W-:Y:S02]  /*18c0*/  IMAD.U32 R33, RZ, RZ, UR32 ;  /* 0x00000020ff217e24 */ /* 0x000fe4000f8e00ff */
[----:B------:R-:W-:-:S04]  /*18d0*/  IMAD.HI.U32 R7, R6, R37, RZ ;  /* 0x0000002506077227 */ /* 0x000fc800078e00ff */
[----:B------:R-:W-:Y:S01]  /*18e0*/  IMAD R32, R44, R32, R35 ;  /* 0x000000202c207224 */ /* 0x000fe200078e0223 */
[----:B------:R-:W-:Y:S01]  /*18f0*/  IABS R35, R33 ;  /* 0x0000002100237213 */ /* 0x000fe20000000000 */
[----:B------:R-:W-:Y:S02]  /*1900*/  IMAD.MOV R8, RZ, RZ, -R8 ;  /* 0x000000ffff087224 */ /* 0x000fe400078e0a08 */
[----:B------:R-:W-:Y:S02]  /*1910*/  IMAD.MOV R7, RZ, RZ, -R7 ;  /* 0x000000ffff077224 */ /* 0x000fe400078e0a07 */
[--C-:B------:R-:W-:Y:S01]  /*1920*/  @!P6 IMAD.IADD R16, R16, 0x1, -R44.reuse ;  /* 0x000000011010e824 */ /* 0x100fe200078e0a2c */
[----:B------:R-:W-:Y:S01]  /*1930*/  ISETP.GT.U32.AND P6, PT, R44, R24, PT ;  /* 0x000000182c00720c */ /* 0x000fe20003fc4070 */
[----:B------:R-:W-:Y:S01]  /*1940*/  @!P2 IMAD.IADD R20, R20, 0x1, -R44 ;  /* 0x000000011414a824 */ /* 0x000fe200078e0a2c */
[C---:B------:R-:W-:Y:S01]  /*1950*/  ISETP.GT.U32.AND P2, PT, R44.reuse, R28, PT ;  /* 0x0000001c2c00720c */ /* 0x040fe20003f44070 */
[----:B------:R-:W-:-:S02]  /*1960*/  IMAD R34, R44, R8, R39 ;  /* 0x000000082c227224 */ /* 0x000fc400078e0227 */
[C---:B------:R-:W-:Y:S02]  /*1970*/  IMAD R33, R44.reuse, R7, R37 ;  /* 0x000000072c217224 */ /* 0x040fe400078e0225 */
[----:B------:R-:W-:Y:S02]  /*1980*/  IMAD.U32 R8, RZ, RZ, UR33 ;  /* 0x00000021ff087e24 */ /* 0x000fe4000f8e00ff */
[--C-:B------:R-:W-:Y:S01]  /*1990*/  @!P1 IMAD.IADD R19, R19, 0x1, -R44.reuse ;  /* 0x0000000113139824 */ /* 0x100fe200078e0a2c */
[C---:B------:R-:W-:Y:S01]  /*19a0*/  ISETP.GT.U32.AND P1, PT, R44.reuse, R27, PT ;  /* 0x0000001b2c00720c */ /* 0x040fe20003f24070 */
[--C-:B------:R-:W-:Y:S01]  /*19b0*/  @!P3 IMAD.IADD R21, R21, 0x1, -R44.reuse ;  /* 0x000000011515b824 */ /* 0x100fe200078e0a2c */
[C---:B------:R-:W-:Y:S01]  /*19c0*/  ISETP.GT.U32.AND P3, PT, R44.reuse, R29, PT ;  /* 0x0000001d2c00720c */ /* 0x040fe20003f64070 */
[----:B------:R-:W-:Y:S01]  /*19d0*/  @!P5 IMAD.IADD R23, R23, 0x1, -R44 ;  /* 0x000000011717d824 */ /* 0x000fe200078e0a2c */
[----:B------:R-:W-:Y:S01]  /*19e0*/  ISETP.GT.U32.AND P5, PT, R44, R30, PT ;  /* 0x0000001e2c00720c */ /* 0x000fe20003fa4070 */
[----:B------:R-:W-:Y:S01]  /*19f0*/  IMAD.HI.U32 R7, R6, R35, RZ ;  /* 0x0000002306077227 */ /* 0x000fe200078e00ff */
[----:B------:R-:W-:-:S03]  /*1a00*/  IABS R39, R8 ;  /* 0x0000000800277213 */ /* 0x000fc60000000000 */
[--C-:B------:R-:W-:Y:S01]  /*1a10*/  @!P4 IMAD.IADD R17, R17, 0x1, -R44.reuse ;  /* 0x000000011111c824 */ /* 0x100fe200078e0a2c */
[----:B------:R-:W-:Y:S01]  /*1a20*/  ISETP.GT.U32.AND P4, PT, R44, R25, PT ;  /* 0x000000192c00720c */ /* 0x000fe20003f84070 */
[----:B------:R-:W-:Y:S01]  /*1a30*/  @!P0 IMAD.IADD R26, R26, 0x1, -R44 ;  /* 0x000000011a1a8824 */ /* 0x000fe200078e0a2c */
[C---:B------:R-:W-:Y:S01]  /*1a40*/  ISETP.GT.U32.AND P0, PT, R44.reuse, R19, PT ;  /* 0x000000132c00720c */ /* 0x040fe20003f04070 */
[----:B------:R-:W-:Y:S02]  /*1a50*/  IMAD.U32 R37, RZ, RZ, UR35 ;  /* 0x00000023ff257e24 */ /* 0x000fe4000f8e00ff */
[----:B------:R-:W-:Y:S02]  /*1a60*/  IMAD.MOV R7, RZ, RZ, -R7 ;  /* 0x000000ffff077224 */ /* 0x000fe400078e0a07 */
[----:B------:R-:W-:Y:S01]  /*1a70*/  IMAD.U32 R36, RZ, RZ, UR34 ;  /* 0x00000022ff247e24 */ /* 0x000fe2000f8e00ff */
[----:B------:R-:W-:Y:S01]  /*1a80*/  IABS R47, R37 ;  /* 0x00000025002f7213 */ /* 0x000fe20000000000 */
[----:B------:R-:W-:-:S02]  /*1a90*/  IMAD R35, R44, R7, R35 ;  /* 0x000000072c237224 */ /* 0x000fc400078e0223 */
[----:B------:R-:W-:Y:S01]  /*1aa0*/  IMAD.HI.U32 R7, R6, R39, RZ ;  /* 0x0000002706077227 */ /* 0x000fe200078e00ff */
[----:B------:R-:W-:-:S03]  /*1ab0*/  IABS R45, R36 ;  /* 0x00000024002d7213 */ /* 0x000fc60000000000 */
[--C-:B------:R-:W-:Y:S01]  /*1ac0*/  @!P6 IMAD.IADD R24, R24, 0x1, -R44.reuse ;  /* 0x000000011818e824 */ /* 0x100fe200078e0a2c */
[----:B------:R-:W-:Y:S01]  /*1ad0*/  ISETP.GT.U32.AND P6, PT, R44, R17, PT ;  /* 0x000000112c00720c */ /* 0x000fe20003fc4070 */
[--C-:B------:R-:W-:Y:S01]  /*1ae0*/  @!P2 IMAD.IADD R28, R28, 0x1, -R44.reuse ;  /* 0x000000011c1ca824 */ /* 0x100fe200078e0a2c */
[C---:B------:R-:W-:Y:S01]  /*1af0*/  ISETP.GT.U32.AND P2, PT, R44.reuse, R21, PT ;  /* 0x000000152c00720c */ /* 0x040fe20003f44070 */
[----:B------:R-:W-:Y:S02]  /*1b00*/  IMAD.MOV R36, RZ, RZ, -R7 ;  /* 0x000000ffff247224 */ /* 0x000fe400078e0a07 */
[--C-:B------:R-:W-:Y:S01]  /*1b10*/  @!P1 IMAD.IADD R27, R27, 0x1, -R44.reuse ;  /* 0x000000011b1b9824 */ /* 0x100fe200078e0a2c */
[C---:B------:R-:W-:Y:S01]  /*1b20*/  ISETP.GT.U32.AND P1, PT, R44.reuse, R20, PT ;  /* 0x000000142c00720c */ /* 0x040fe20003f24070 */
[--C-:B------:R-:W-:Y:S01]  /*1b30*/  @!P3 IMAD.IADD R29, R29, 0x1, -R44.reuse ;  /* 0x000000011d1db824 */ /* 0x100fe200078e0a2c */
[----:B------:R-:W-:Y:S01]  /*1b40*/  ISETP.GT.U32.AND P3, PT, R44, R23, PT ;  /* 0x000000172c00720c */ /* 0x000fe20003f64070 */
[----:B------:R-:W-:Y:S01]  /*1b50*/  @!P5 IMAD.IADD R30, R30, 0x1, -R44 ;  /* 0x000000011e1ed824 */ /* 0x000fe200078e0a2c */
[----:B------:R-:W-:Y:S01]  /*1b60*/  ISETP.GT.U32.AND P5, PT, R44, R24, PT ;  /* 0x000000182c00720c */ /* 0x000fe20003fa4070 */
[----:B------:R-:W-:-:S04]  /*1b70*/  IMAD.HI.U32 R7, R6, R47, RZ ;  /* 0x0000002f06077227 */ /* 0x000fc800078e00ff */
[--C-:B------:R-:W-:Y:S01]  /*1b80*/  @!P4 IMAD.IADD R25, R25, 0x1, -R44.reuse ;  /* 0x000000011919c824 */ /* 0x100fe200078e0a2c */
[C---:B------:R-:W-:Y:S01]  /*1b90*/  ISETP.GT.U32.AND P4, PT, R44.reuse, R18, PT ;  /* 0x000000122c00720c */ /* 0x040fe20003f84070 */
[--C-:B------:R-:W-:Y:S01]  /*1ba0*/  @!P0 IMAD.IADD R19, R19, 0x1, -R44.reuse ;  /* 0x0000000113138824 */ /* 0x100fe200078e0a2c */
[C---:B------:R-:W-:Y:S01]  /*1bb0*/  ISETP.GT.U32.AND P0, PT, R44.reuse, R26, PT ;  /* 0x0000001a2c00720c */ /* 0x040fe20003f04070 */
[----:B------:R-:W-:Y:S02]  /*1bc0*/  IMAD.MOV R7, RZ, RZ, -R7 ;  /* 0x000000ffff077224 */ /* 0x000fe400078e0a07 */
[----:B------:R-:W-:Y:S02]  /*1bd0*/  IMAD.U32 R8, RZ, RZ, UR36 ;  /* 0x00000024ff087e24 */ /* 0x000fe4000f8e00ff */
[C---:B------:R-:W-:Y:S02]  /*1be0*/  IMAD R38, R44.reuse, R7, R47 ;  /* 0x000000072c267224 */ /* 0x040fe400078e022f */
[----:B------:R-:W-:Y:S01]  /*1bf0*/  IMAD.U32 R7, RZ, RZ, UR5 ;  /* 0x00000005ff077e24 */ /* 0x000fe2000f8e00ff */
[----:B------:R-:W-:Y:S01]  /*1c00*/  IABS R49, R8 ;  /* 0x0000000800317213 */ /* 0x000fe20000000000 */
[--C-:B------:R-:W-:Y:S01]  /*1c10*/  @!P2 IMAD.IADD R21, R21, 0x1, -R44.reuse ;  /* 0x000000011515a824 */ /* 0x100fe200078e0a2c */
[C---:B------:R-:W-:Y:S01]  /*1c20*/  ISETP.GT.U32.AND P2, PT, R44.reuse, R28, PT ;  /* 0x0000001c2c00720c */ /* 0x040fe20003f44070 */
[--C-:B------:R-:W-:Y:S01]  /*1c30*/  @!P6 IMAD.IADD R17, R17, 0x1, -R44.reuse ;  /* 0x000000011111e824 */ /* 0x100fe200078e0a2c */
[----:B------:R-:W-:Y:S01]  /*1c40*/  ISETP.GT.U32.AND P6, PT, R44, R25, PT ;  /* 0x000000192c00720c */ /* 0x000fe20003fc4070 */
[--C-:B------:R-:W-:Y:S01]  /*1c50*/  @!P1 IMAD.IADD R20, R20, 0x1, -R44.reuse ;  /* 0x0000000114149824 */ /* 0x100fe200078e0a2c */
[----:B------:R-:W-:Y:S01]  /*1c60*/  IABS R7, R7 ;  /* 0x0000000700077213 */ /* 0x000fe20000000000 */
[--C-:B------:R-:W-:Y:S01]  /*1c70*/  @!P3 IMAD.IADD R23, R23, 0x1, -R44.reuse ;  /* 0x000000011717b824 */ /* 0x100fe200078e0a2c */
[----:B------:R-:W-:Y:S01]  /*1c80*/  ISETP.GT.U32.AND P1, PT, R44, R27, PT ;  /* 0x0000001b2c00720c */ /* 0x000fe20003f24070 */
[--C-:B------:R-:W-:Y:S01]  /*1c90*/  @!P5 IMAD.IADD R24, R24, 0x1, -R44.reuse ;  /* 0x000000011818d824 */ /* 0x100fe200078e0a2c */
[----:B------:R-:W-:Y:S01]  /*1ca0*/  ISETP.GT.U32.AND P3, PT, R44, R29, PT ;  /* 0x0000001d2c00720c */ /* 0x000fe20003f64070 */
[--C-:B------:R-:W-:Y:S01]  /*1cb0*/  @!P4 IMAD.IADD R18, R18, 0x1, -R44.reuse ;  /* 0x000000011212c824 */ /* 0x100fe200078e0a2c */
[----:B------:R-:W-:Y:S01]  /*1cc0*/  ISETP.GT.U32.AND P5, PT, R44, R31, PT ;  /* 0x0000001f2c00720c */ /* 0x000fe20003fa4070 */
[----:B------:R-:W-:Y:S01]  /*1cd0*/  @!P0 IMAD.IADD R26, R26, 0x1, -R44 ;  /* 0x000000011a1a8824 */ /* 0x000fe200078e0a2c */
[----:B------:R-:W-:Y:S01]  /*1ce0*/  ISETP.GT.U32.AND P4, PT, R44, R30, PT ;  /* 0x0000001e2c00720c */ /* 0x000fe20003f84070 */
[----:B------:R-:W-:Y:S01]  /*1cf0*/  IMAD.HI.U32 R8, R6, R45, RZ ;  /* 0x0000002d06087227 */ /* 0x000fe200078e00ff */
[----:B------:R-:W-:-:S03]  /*1d00*/  ISETP.GT.U32.AND P0, PT, R44, R33, PT ;  /* 0x000000212c00720c */ /* 0x000fc60003f04070 */
[----:B------:R-:W-:-:S04]  /*1d10*/  IMAD.HI.U32 R37, R6, R49, RZ ;  /* 0x0000003106257227 */ /* 0x000fc800078e00ff */
[----:B------:R-:W-:-:S04]  /*1d20*/  IMAD.HI.U32 R6, R6, R7, RZ ;  /* 0x0000000706067227 */ /* 0x000fc800078e00ff */
[----:B------:R-:W-:Y:S02]  /*1d30*/  IMAD.MOV R8, RZ, RZ, -R8 ;  /* 0x000000ffff087224 */ /* 0x000fe400078e0a08 */
[----:B------:R-:W-:Y:S02]  /*1d40*/  IMAD R36, R44, R36, R39 ;  /* 0x000000242c247224 */ /* 0x000fe400078e0227 */
[----:B------:R-:W-:Y:S02]  /*1d50*/  IMAD.MOV R6, RZ, RZ, -R6 ;  /* 0x000000ffff067224 */ /* 0x000fe400078e0a06 */
[--C-:B------:R-:W-:Y:S01]  /*1d60*/  @!P2 IMAD.IADD R28, R28, 0x1, -R44.reuse ;  /* 0x000000011c1ca824 */ /* 0x100fe200078e0a2c */
[C---:B------:R-:W-:Y:S01]  /*1d70*/  ISETP.GT.U32.AND P2, PT, R44.reuse, R35, PT ;  /* 0x000000232c00720c */ /* 0x040fe20003f44070 */
[----:B------:R-:W-:Y:S02]  /*1d80*/  IMAD.MOV R39, RZ, RZ, -R37 ;  /* 0x000000ffff277224 */ /* 0x000fe400078e0a25 */
[----:B------:R-:W-:Y:S01]  /*1d90*/  @!P6 IMAD.IADD R25, R25, 0x1, -R44 ;  /* 0x000000011919e824 */ /* 0x000fe200078e0a2c */
[C---:B------:R-:W-:Y:S01]  /*1da0*/  ISETP.GT.U32.AND P6, PT, R44.reuse, R32, PT ;  /* 0x000000202c00720c */ /* 0x040fe20003fc4070 */
[C---:B------:R-:W-:Y:S01]  /*1db0*/  IMAD R37, R44.reuse, R8, R45 ;  /* 0x000000082c257224 */ /* 0x040fe200078e022d */
[----:B------:R-:W-:Y:S01]  /*1dc0*/  LOP3.LUT R8, RZ, R43, RZ, 0x33, !PT ;  /* 0x0000002bff087212 */ /* 0x000fe200078e33ff */
[----:B------:R-:W-:-:S02]  /*1dd0*/  IMAD R40, R44, R6, R7 ;  /* 0x000000062c287224 */ /* 0x000fc400078e0207 */
[--C-:B------:R-:W-:Y:S01]  /*1de0*/  @!P1 IMAD.IADD R27, R27, 0x1, -R44.reuse ;  /* 0x000000011b1b9824 */ /* 0x100fe200078e0a2c */
[C---:B------:R-:W-:Y:S01]  /*1df0*/  ISETP.GT.U32.AND P1, PT, R44.reuse, R34, PT ;  /* 0x000000222c00720c */ /* 0x040fe20003f24070 */
[--C-:B------:R-:W-:Y:S01]  /*1e00*/  @!P3 IMAD.IADD R29, R29, 0x1, -R44.reuse ;  /* 0x000000011d1db824 */ /* 0x100fe200078e0a2c */
[C---:B------:R-:W-:Y:S01]  /*1e10*/  ISETP.GT.U32.AND P3, PT, R44.reuse, R36, PT ;  /* 0x000000242c00720c */ /* 0x040fe20003f64070 */
[--C-:B------:R-:W-:Y:S01]  /*1e20*/  @!P5 IMAD.IADD R31, R31, 0x1, -R44.reuse ;  /* 0x000000011f1fd824 */ /* 0x100fe200078e0a2c */
[----:B------:R-:W-:Y:S01]  /*1e30*/  ISETP.GT.U32.AND P5, PT, R44, R38, PT ;  /* 0x000000262c00720c */ /* 0x000fe20003fa4070 */
[--C-:B------:R-:W-:Y:S01]  /*1e40*/  @!P4 IMAD.IADD R30, R30, 0x1, -R44.reuse ;  /* 0x000000011e1ec824 */ /* 0x100fe200078e0a2c */
[C---:B------:R-:W-:Y:S01]  /*1e50*/  ISETP.GT.U32.AND P4, PT, R44.reuse, R37, PT ;  /* 0x000000252c00720c */ /* 0x040fe20003f84070 */
[----:B------:R-:W-:Y:S01]  /*1e60*/  @!P0 IMAD.IADD R33, R33, 0x1, -R44 ;  /* 0x0000000121218824 */ /* 0x000fe200078e0a2c */
[C---:B------:R-:W-:Y:S01]  /*1e70*/  ISETP.GT.U32.AND P0, PT, R44.reuse, R40, PT ;  /* 0x000000282c00720c */ /* 0x040fe20003f04070 */
[----:B------:R-:W-:-:S02]  /*1e80*/  IMAD R39, R44, R39, R49 ;  /* 0x000000272c277224 */ /* 0x000fc400078e0231 */
[--C-:B------:R-:W-:Y:S02]  /*1e90*/  @!P2 IMAD.IADD R35, R35, 0x1, -R44.reuse ;  /* 0x000000012323a824 */ /* 0x100fe400078e0a2c */
[--C-:B------:R-:W-:Y:S01]  /*1ea0*/  @!P6 IMAD.IADD R32, R32, 0x1, -R44.reuse ;  /* 0x000000012020e824 */ /* 0x100fe200078e0a2c */
[----:B------:R-:W-:Y:S01]  /*1eb0*/  ISETP.GT.U32.AND P6, PT, R44, R39, PT ;  /* 0x000000272c00720c */ /* 0x000fe20003fc4070 */
[--C-:B------:R-:W-:Y:S01]  /*1ec0*/  @!P1 IMAD.IADD R34, R34, 0x1, -R44.reuse ;  /* 0x0000000122229824 */ /* 0x100fe200078e0a2c */
[----:B------:R-:W-:Y:S01]  /*1ed0*/  ISETP.GT.U32.AND P1, PT, R44, R31, PT ;  /* 0x0000001f2c00720c */ /* 0x000fe20003f24070 */
[--C-:B------:R-:W-:Y:S01]  /*1ee0*/  @!P3 IMAD.IADD R36, R36, 0x1, -R44.reuse ;  /* 0x000000012424b824 */ /* 0x100fe200078e0a2c */
[----:B------:R-:W-:Y:S01]  /*1ef0*/  ISETP.GT.U32.AND P3, PT, R44, R33, PT ;  /* 0x000000212c00720c */ /* 0x000fe20003f64070 */
[--C-:B------:R-:W-:Y:S01]  /*1f00*/  @!P5 IMAD.IADD R38, R38, 0x1, -R44.reuse ;  /* 0x000000012626d824 */ /* 0x100fe200078e0a2c */
[C---:B------:R-:W-:Y:S01]  /*1f10*/  ISETP.GT.U32.AND P5, PT, R44.reuse, R35, PT ;  /* 0x000000232c00720c */ /* 0x040fe20003fa4070 */
[--C-:B------:R-:W-:Y:S01]  /*1f20*/  @!P4 IMAD.IADD R37, R37, 0x1, -R44.reuse ;  /* 0x000000012525c824 */ /* 0x100fe200078e0a2c */
[----:B------:R-:W-:Y:S01]  /*1f30*/  ISETP.GT.U32.AND P4, PT, R44, R34, PT ;  /* 0x000000222c00720c */ /* 0x000fe20003f84070 */
[----:B------:R-:W-:Y:S01]  /*1f40*/  @!P0 IMAD.IADD R40, R40, 0x1, -R44 ;  /* 0x0000000128288824 */ /* 0x000fe200078e0a2c */
[C---:B------:R-:W-:Y:S01]  /*1f50*/  ISETP.GT.U32.AND P0, PT, R44.reuse, R36, PT ;  /* 0x000000242c00720c */ /* 0x040fe20003f04070 */
[----:B------:R-:W-:Y:S01]  /*1f60*/  IMAD.MOV.U32 R6, RZ, RZ, R4 ;  /* 0x000000ffff067224 */ /* 0x000fe200078e0004 */
[----:B------:R-:W-:Y:S01]  /*1f70*/  ISETP.GT.U32.AND P2, PT, R44, R32, PT ;  /* 0x000000202c00720c */ /* 0x000fe20003f44070 */
[--C-:B------:R-:W-:Y:S01]  /*1f80*/  @!P6 IMAD.IADD R39, R39, 0x1, -R44.reuse ;  /* 0x000000012727e824 */ /* 0x100fe200078e0a2c */
[----:B------:R-:W-:Y:S01]  /*1f90*/  ISETP.GE.AND P6, PT, R2, RZ, PT ;  /* 0x000000ff0200720c */ /* 0x000fe20003fc6270 */
[--C-:B------:R-:W-:Y:S01]  /*1fa0*/  @!P1 IMAD.IADD R31, R31, 0x1, -R44.reuse ;  /* 0x000000011f1f9824 */ /* 0x100fe200078e0a2c */
[C---:B------:R-:W-:Y:S01]  /*1fb0*/  ISETP.GT.U32.AND P1, PT, R44.reuse, R37, PT ;  /* 0x000000252c00720c */ /* 0x040fe20003f24070 */
[--C-:B------:R-:W-:Y:S01]  /*1fc0*/  @!P3 IMAD.IADD R33, R33, 0x1, -R44.reuse ;  /* 0x000000012121b824 */ /* 0x100fe200078e0a2c */
[----:B------:R-:W-:Y:S01]  /*1fd0*/  ISETP.GT.U32.AND P3, PT, R44, R40, PT ;  /* 0x000000282c00720c */ /* 0x000fe20003f64070 */
[--C-:B------:R-:W-:Y:S01]  /*1fe0*/  @!P5 IMAD.IADD R35, R35, 0x1, -R44.reuse ;  /* 0x000000012323d824 */ /* 0x100fe200078e0a2c */
[----:B------:R-:W-:Y:S01]  /*1ff0*/  ISETP.NE.AND P5, PT, R42, RZ, PT ;  /* 0x000000ff2a00720c */ /* 0x000fe20003fa5270 */
[--C-:B------:R-:W-:Y:S01]  /*2000*/  @!P4 IMAD.IADD R34, R34, 0x1, -R44.reuse ;  /* 0x000000012222c824 */ /* 0x100fe200078e0a2c */
[----:B------:R-:W-:Y:S01]  /*2010*/  ISETP.GT.U32.AND P4, PT, R44, R39, PT ;  /* 0x000000272c00720c */ /* 0x000fe20003f84070 */
[----:B------:R-:W-:Y:S01]  /*2020*/  @!P0 IMAD.IADD R36, R36, 0x1, -R44 ;  /* 0x0000000124248824 */ /* 0x000fe200078e0a2c */
[----:B------:R-:W-:Y:S01]  /*2030*/  ISETP.LE.AND P0, PT, RZ, UR4, PT ;  /* 0x00000004ff007c0c */ /* 0x000fe2000bf03270 */
[----:B------:R-:W-:Y:S01]  /*2040*/  IMAD.MOV.U32 R7, RZ, RZ, R5 ;  /* 0x000000ffff077224 */ /* 0x000fe200078e0005 */
[----:B------:R-:W-:Y:S01]  /*2050*/  ULDC UR4, c[0x0][0x240] ;  /* 0x0000900000047ab9 */ /* 0x000fe20000000800 */
[----:B------:R-:W-:Y:S01]  /*2060*/  @!P6 IMAD.MOV R6, RZ, RZ, -R6 ;  /* 0x000000ffff06e224 */ /* 0x000fe200078e0a06 */
[----:B------:R-:W0:Y:S01]  /*2070*/  LDC.64 R4, c[0x0][0x218] ;  /* 0x00008600ff047b82 */ /* 0x000e220000000a00 */
[--C-:B------:R-:W-:Y:S01]  /*2080*/  @!P1 IMAD.IADD R37, R37, 0x1, -R44.reuse ;  /* 0x0000000125259824 */ /* 0x100fe200078e0a2c */
[----:B------:R-:W-:Y:S01]  /*2090*/  ISETP.LE.AND P1, PT, RZ, UR6, PT ;  /* 0x00000006ff007c0c */ /* 0x000fe2000bf23270 */
[--C-:B------:R-:W-:Y:S01]  /*20a0*/  @!P3 IMAD.IADD R40, R40, 0x1, -R44.reuse ;  /* 0x000000012828b824 */ /* 0x100fe200078e0a2c */
[----:B------:R-:W-:Y:S01]  /*20b0*/  ISETP.LE.AND P3, PT, RZ, UR8, PT ;  /* 0x00000008ff007c0c */ /* 0x000fe2000bf63270 */
[--C-:B------:R-:W-:Y:S01]  /*20c0*/  @!P2 IMAD.IADD R32, R32, 0x1, -R44.reuse ;  /* 0x000000012020a824 */ /* 0x100fe200078e0a2c */
[----:B------:R-:W-:Y:S01]  /*20d0*/  @!P5 LOP3.LUT R6, RZ, R42, RZ, 0x33, !PT ;  /* 0x0000002aff06d212 */ /* 0x000fe200078e33ff */
[----:B------:R-:W-:Y:S01]  /*20e0*/  @!P4 IMAD.IADD R39, R39, 0x1, -R44 ;  /* 0x000000012727c824 */ /* 0x000fe200078e0a2c */
[----:B------:R-:W-:Y:S01]  /*20f0*/  ISETP.LE.AND P5, PT, RZ, UR7, PT ;  /* 0x00000007ff007c0c */ /* 0x000fe2000bfa3270 */
[----:B------:R-:W-:Y:S01]  /*2100*/  @!P0 IMAD.MOV R7, RZ, RZ, -R7 ;  /* 0x000000ffff078224 */ /* 0x000fe200078e0a07 */
[----:B------:R-:W-:-:S02]  /*2110*/  ISETP.LE.AND P4, PT, RZ, UR9, PT ;  /* 0x00000009ff007c0c */ /* 0x000fc4000bf83270 */
[----:B------:R-:W-:Y:S02]  /*2120*/  ISETP.LE.AND P0, PT, RZ, UR10, PT ;  /* 0x0000000aff007c0c */ /* 0x000fe4000bf03270 */
[----:B------:R-:W-:Y:S01]  /*2130*/  ISETP.GT.U32.AND P2, PT, R44, R38, PT ;  /* 0x000000262c00720c */ /* 0x000fe20003f44070 */
[----:B------:R-:W-:Y:S01]  /*2140*/  @!P1 IMAD.MOV R9, RZ, RZ, -R9 ;  /* 0x000000ffff099224 */ /* 0x000fe200078e0a09 */
[----:B------:R-:W-:Y:S01]  /*2150*/  ISETP.LE.AND P1, PT, RZ, UR11, PT ;  /* 0x0000000bff007c0c */ /* 0x000fe2000bf23270 */
[----:B------:R-:W-:Y:S01]  /*2160*/  @!P3 IMAD.MOV R11, RZ, RZ, -R11 ;  /* 0x000000ffff0bb224 */ /* 0x000fe200078e0a0b */
[----:B------:R-:W-:Y:S02]  /*2170*/  ISETP.LE.AND P3, PT, RZ, UR13, PT ;  /* 0x0000000dff007c0c */ /* 0x000fe4000bf63270 */
[----:B------:R-:W-:Y:S01]  /*2180*/  ISETP.LE.AND P6, PT, RZ, UR5, PT ;  /* 0x00000005ff007c0c */ /* 0x000fe2000bfc3270 */
[----:B------:R-:W-:Y:S01]  /*2190*/  @!P5 IMAD.MOV R10, RZ, RZ, -R10 ;  /* 0x000000ffff0ad224 */ /* 0x000fe200078e0a0a */
[----:B------:R-:W-:Y:S01]  /*21a0*/  ISETP.LE.AND P5, PT, RZ, UR12, PT ;  /* 0x0000000cff007c0c */ /* 0x000fe2000bfa3270 */
[----:B------:R-:W-:Y:S01]  /*21b0*/  @!P4 IMAD.MOV R12, RZ, RZ, -R12 ;  /* 0x000000ffff0cc224 */ /* 0x000fe200078e0a0c */
[----:B------:R-:W-:Y:S01]  /*21c0*/  ISETP.LE.AND P4, PT, RZ, UR14, PT ;  /* 0x0000000eff007c0c */ /* 0x000fe2000bf83270 */
[----:B------:R-:W-:Y:S01]  /*21d0*/  @!P0 IMAD.MOV R13, RZ, RZ, -R13 ;  /* 0x000000ffff0d8224 */ /* 0x000fe200078e0a0d */
[----:B------:R-:W-:Y:S01]  /*21e0*/  ISETP.LE.AND P0, PT, RZ, UR15, PT ;  /* 0x0000000fff007c0c */ /* 0x000fe2000bf03270 */
[----:B------:R-:W-:Y:S01]  /*21f0*/  @!P2 IMAD.IADD R38, R38, 0x1, -R44 ;  /* 0x000000012626a824 */ /* 0x000fe200078e0a2c */
[----:B------:R-:W-:Y:S01]  /*2200*/  ISETP.NE.AND P2, PT, R43, RZ, PT ;  /* 0x000000ff2b00720c */ /* 0x000fe20003f45270 */
[----:B------:R-:W-:Y:S01]  /*2210*/  @!P1 IMAD.MOV R14, RZ, RZ, -R14 ;  /* 0x000000ffff0e9224 */ /* 0x000fe200078e0a0e */
[----:B------:R-:W-:Y:S01]  /*2220*/  ISETP.LE.AND P1, PT, RZ, UR16, PT ;  /* 0x00000010ff007c0c */ /* 0x000fe2000bf23270 */
[----:B------:R-:W-:Y:S01]  /*2230*/  @!P3 IMAD.MOV R16, RZ, RZ, -R16 ;  /* 0x000000ffff10b224 */ /* 0x000fe200078e0a10 */
[----:B------:R-:W-:Y:S01]  /*2240*/  ISETP.LE.AND P3, PT, RZ, UR19, PT ;  /* 0x00000013ff007c0c */ /* 0x000fe2000bf63270 */
[----:B------:R-:W-:Y:S01]  /*2250*/  @!P6 IMAD.MOV R40, RZ, RZ, -R40 ;  /* 0x000000ffff28e224 */ /* 0x000fe200078e0a28 */
[C---:B------:R-:W-:Y:S01]  /*2260*/  SEL R7, R8.reuse, R7, !P2 ;  /* 0x0000000708077207 */ /* 0x040fe20005000000 */
[----:B------:R-:W-:Y:S01]  /*2270*/  @!P5 IMAD.MOV R15, RZ, RZ, -R15 ;  /* 0x000000ffff0fd224 */ /* 0x000fe200078e0a0f */
[----:B------:R-:W-:Y:S01]  /*2280*/  ISETP.LE.AND P5, PT, RZ, UR17, PT ;  /* 0x00000011ff007c0c */ /* 0x000fe2000bfa3270 */
[----:B------:R-:W-:Y:S01]  /*2290*/  @!P4 IMAD.MOV R17, RZ, RZ, -R17 ;  /* 0x000000ffff11c224 */ /* 0x000fe200078e0a11 */
[----:B------:R-:W-:Y:S01]  /*22a0*/  ISETP.LE.AND P4, PT, RZ, UR20, PT ;  /* 0x00000014ff007c0c */ /* 0x000fe2000bf83270 */
[----:B------:R-:W-:Y:S01]  /*22b0*/  @!P0 IMAD.MOV R18, RZ, RZ, -R18 ;  /* 0x000000ffff128224 */ /* 0x000fe200078e0a12 */
[----:B------:R-:W-:Y:S01]  /*22c0*/  ISETP.LE.AND P0, PT, RZ, UR21, PT ;  /* 0x00000015ff007c0c */ /* 0x000fe2000bf03270 */
[----:B------:R-:W-:Y:S01]  /*22d0*/  IMAD R7, R7, UR4, RZ ;  /* 0x0000000407077c24 */ /* 0x000fe2000f8e02ff */
[C---:B------:R-:W-:Y:S01]  /*22e0*/  SEL R9, R8.reuse, R9, !P2 ;  /* 0x0000000908097207 */ /* 0x040fe20005000000 */
        /* <DEDUP_REMOVED lines=10> */
[----:B------:R-:W-:Y:S01]  /*2390*/  @!P0 IMAD.MOV R24, RZ, RZ, -R24 ;  /* 0x000000ffff188224 */ /* 0x000fe200078e0a18 */
[----:B------:R-:W-:Y:S01]  /*23a0*/  ISETP.LE.AND P0, PT, RZ, UR26, PT ;  /* 0x0000001aff007c0c */ /* 0x000fe2000bf03270 */
[----:B------:R-:W-:Y:S01]  /*23b0*/  UIADD3 UR19, UR59, 0x2000, URZ ;  /* 0x000020003b137890 */ /* 0x000fe2000fffe03f */
        /* <DEDUP_REMOVED lines=14> */
[----:B------:R-:W-:Y:S01]  /*24a0*/  SEL R26, R8, R26, !P2 ;  /* 0x0000001a081a7207 */ /* 0x000fe20005000000 */
        /* <DEDUP_REMOVED lines=15> */
[C---:B------:R-:W-:Y:S01]  /*25a0*/  SEL R12, R8.reuse, R12, !P2 ;  /* 0x0000000c080c7207 */ /* 0x040fe20005000000 */
[----:B------:R-:W-:Y:S01]  /*25b0*/  @!P3 IMAD.MOV R37, RZ, RZ, -R37 ;  /* 0x000000ffff25b224 */ /* 0x000fe200078e0a25 */
[C---:B------:R-:W-:Y:S01]  /*25c0*/  SEL R13, R8.reuse, R13, !P2 ;  /* 0x0000000d080d7207 */ /* 0x040fe20005000000 */
[----:B------:R-:W-:Y:S01]  /*25d0*/  IMAD R11, R11, UR4, RZ ;  /* 0x000000040b0b7c24 */ /* 0x000fe2000f8e02ff */
[C---:B------:R-:W-:Y:S01]  /*25e0*/  SEL R14, R8.reuse, R14, !P2 ;  /* 0x0000000e080e7207 */ /* 0x040fe20005000000 */
[----:B------:R-:W-:Y:S01]  /*25f0*/  @!P5 IMAD.MOV R36, RZ, RZ, -R36 ;  /* 0x000000ffff24d224 */ /* 0x000fe200078e0a24 */
[-C--:B0-----:R-:W-:Y:S01]  /*2600*/  IADD3 R21, P5, R45, R4.reuse, RZ ;  /* 0x000000042d157210 */ /* 0x081fe20007fbe0ff */
[----:B------:R-:W-:Y:S01]  /*2610*/  @!P4 IMAD.MOV R38, RZ, RZ, -R38 ;  /* 0x000000ffff26c224 */ /* 0x000fe200078e0a26 */
[----:B------:R-:W-:Y:S01]  /*2620*/  SEL R15, R8, R15, !P2 ;  /* 0x0000000f080f7207 */ /* 0x000fe20005000000 */
[----:B------:R-:W-:Y:S01]  /*2630*/  @!P0 IMAD.MOV R39, RZ, RZ, -R39 ;  /* 0x000000ffff278224 */ /* 0x000fe200078e0a27 */
[----:B------:R-:W-:Y:S01]  /*2640*/  R2UR UR57, R21 ;  /* 0x00000000153972ca */ /* 0x000fe200000e0000 */
[----:B------:R-:W-:Y:S01]  /*2650*/  IMAD R13, R13, UR4, RZ ;  /* 0x000000040d0d7c24 */ /* 0x000fe2000f8e02ff */
[----:B------:R-:W-:Y:S01]  /*2660*/  IADD3 R21, P1, R69, R4, RZ ;  /* 0x0000000445157210 */ /* 0x000fe20007f3e0ff */
[----:B------:R-:W-:Y:S01]  /*2670*/  IMAD R41, R14, UR4, RZ ;  /* 0x000000040e297c24 */ /* 0x000fe2000f8e02ff */
[C---:B------:R-:W-:Y:S01]  /*2680*/  SEL R16, R8.reuse, R16, !P2 ;  /* 0x0000001008107207 */ /* 0x040fe20005000000 */
[----:B------:R-:W-:Y:S01]  /*2690*/  IMAD R15, R15, UR4, RZ ;  /* 0x000000040f0f7c24 */ /* 0x000fe2000f8e02ff */
[C---:B------:R-:W-:Y:S01]  /*26a0*/  SEL R17, R8.reuse, R17, !P2 ;  /* 0x0000001108117207 */ /* 0x040fe20005000000 */
[----:B------:R-:W-:Y:S01]  /*26b0*/  USHF.R.U32.HI UR20, URZ, 0x4, UR59 ;  /* 0x000000043f147899 */ /* 0x000fe2000801163b */
[----:B------:R-:W-:Y:S01]  /*26c0*/  SEL R18, R8, R18, !P2 ;  /* 0x0000001208127207 */ /* 0x000fe20005000000 */
[----:B------:R-:W-:Y:S01]  /*26d0*/  IMAD R43, R16, UR4, RZ ;  /* 0x00000004102b7c24 */ /* 0x000fe2000f8e02ff */
[C---:B------:R-:W-:Y:S01]  /*26e0*/  SEL R19, R8.reuse, R19, !P2 ;  /* 0x0000001308137207 */ /* 0x040fe20005000000 */
[----:B------:R-:W-:Y:S01]  /*26f0*/  IMAD R17, R17, UR4, RZ ;  /* 0x0000000411117c24 */ /* 0x000fe2000f8e02ff */
[----:B------:R-:W-:Y:S01]  /*2700*/  SEL R20, R8, R20, !P2 ;  /* 0x0000001408147207 */ /* 0x000fe20005000000 */
[----:B------:R-:W-:Y:S01]  /*2710*/  IMAD R47, R18, UR4, RZ ;  /* 0x00000004122f7c24 */ /* 0x000fe2000f8e02ff */
[C---:B------:R-:W-:Y:S01]  /*2720*/  SEL R24, R8.reuse, R24, !P2 ;  /* 0x0000001808187207 */ /* 0x040fe20005000000 */
[----:B------:R-:W-:Y:S01]  /*2730*/  IMAD R19, R19, UR4, RZ ;  /* 0x0000000413137c24 */ /* 0x000fe2000f8e02ff */
[----:B------:R-:W-:Y:S01]  /*2740*/  SEL R27, R8, R27, !P2 ;  /* 0x0000001b081b7207 */ /* 0x000fe20005000000 */
[----:B------:R-:W-:Y:S01]  /*2750*/  IMAD R51, R20, UR4, RZ ;  /* 0x0000000414337c24 */ /* 0x000fe2000f8e02ff */
        /* <DEDUP_REMOVED lines=12> */
[C---:B------:R-:W-:Y:S01]  /*2820*/  SEL R34, R8.reuse, R34, !P2 ;  /* 0x0000002208227207 */ /* 0x040fe20005000000 */
[----:B------:R-:W-:Y:S01]  /*2830*/  USHF.R.U32.HI UR19, URZ, 0x4, UR19 ;  /* 0x000000043f137899 */ /* 0x000fe20008011613 */
[C---:B------:R-:W-:Y:S01]  /*2840*/  SEL R35, R8.reuse, R35, !P2 ;  /* 0x0000002308237207 */ /* 0x040fe20005000000 */
[----:B------:R-:W-:Y:S01]  /*2850*/  IMAD R33, R33, UR4, RZ ;  /* 0x0000000421217c24 */ /* 0x000fe2000f8e02ff */
[C---:B------:R-:W-:Y:S01]  /*2860*/  SEL R36, R8.reuse, R36, !P2 ;  /* 0x0000002408247207 */ /* 0x040fe20005000000 */
[----:B------:R-:W-:Y:S01]  /*2870*/  USGXT.U32 UR30, UR19, 0xe ;  /* 0x0000000e131e789a */ /* 0x000fe20008000000 */
[C---:B------:R-:W-:Y:S01]  /*2880*/  SEL R37, R8.reuse, R37, !P2 ;  /* 0x0000002508257207 */ /* 0x040fe20005000000 */
[----:B------:R-:W-:Y:S01]  /*2890*/  IMAD R35, R35, UR4, RZ ;  /* 0x0000000423237c24 */ /* 0x000fe2000f8e02ff */
[C---:B------:R-:W-:Y:S01]  /*28a0*/  SEL R38, R8.reuse, R38, !P2 ;  /* 0x0000002608267207 */ /* 0x040fe20005000000 */
[----:B------:R-:W-:Y:S01]  /*28b0*/  UMOV UR16, URZ ;  /* 0x0000003f00107c82 */ /* 0x000fe20008000000 */
[C---:B------:R-:W-:Y:S01]  /*28c0*/  SEL R39, R8.reuse, R39, !P2 ;  /* 0x0000002708277207 */ /* 0x040fe20005000000 */
[----:B------:R-:W-:Y:S01]  /*28d0*/  IMAD R37, R37, UR4, RZ ;  /* 0x0000000425257c24 */ /* 0x000fe2000f8e02ff */
[----:B------:R-:W-:Y:S01]  /*28e0*/  SEL R8, R8, R40, !P2 ;  /* 0x0000002808087207 */ /* 0x000fe20005000000 */
[----:B------:R-:W-:Y:S01]  /*28f0*/  UMOV UR17, URZ ;  /* 0x0000003f00117c82 */ /* 0x000fe20008000000 */
[----:B------:R-:W-:Y:S01]  /*2900*/  R2UR UR53, R21 ;  /* 0x00000000153572ca */ /* 0x000fe200000e0000 */
[----:B------:R-:W-:Y:S01]  /*2910*/  IMAD R21, R10, UR4, RZ ;  /* 0x000000040a157c24 */ /* 0x000fe2000f8e02ff */
[----:B------:R-:W-:Y:S01]  /*2920*/  SHF.R.S32.HI R50, RZ, 0x1f, R7 ;  /* 0x0000001fff327819 */ /* 0x000fe20000011407 */
[----:B------:R-:W-:Y:S01]  /*2930*/  IMAD R39, R39, UR4, RZ ;  /* 0x0000000427277c24 */ /* 0x000fe2000f8e02ff */
[-C--:B------:R-:W-:Y:S01]  /*2940*/  IADD3 R70, P6, R7, R4.reuse, RZ ;  /* 0x0000000407467210 */ /* 0x080fe20007fde0ff */
[----:B------:R-:W-:Y:S01]  /*2950*/  IMAD R8, R8, UR4, RZ ;  /* 0x0000000408087c24 */ /* 0x000fe2000f8e02ff */
[-C--:B------:R-:W-:Y:S01]  /*2960*/  IADD3 R23, P2, R67, R4.reuse, RZ ;  /* 0x0000000443177210 */ /* 0x080fe20007f5e0ff */
[----:B------:R-:W-:Y:S01]  /*2970*/  ULDC UR28, c[0x0][0x238] ;  /* 0x00008e00001c7ab9 */ /* 0x000fe20000000800 */
[-C--:B------:R-:W-:Y:S01]  /*2980*/  IADD3 R25, P4, R53, R4.reuse, RZ ;  /* 0x0000000435197210 */ /* 0x080fe20007f9e0ff */
[----:B------:R-:W-:Y:S01]  /*2990*/  IMAD.X R50, R50, 0x1, R5, P6 ;  /* 0x0000000132327824 */ /* 0x000fe200030e0605 */
[----:B------:R-:W-:Y:S01]  /*29a0*/  R2UR UR54, R23 ;  /* 0x00000000173672ca */ /* 0x000fe200000e0000 */
[----:B------:R-:W-:Y:S01]  /*29b0*/  ULDC UR21, c[0x0][0x23c] ;  /* 0x00008f0000157ab9 */ /* 0x000fe20000000800 */
[----:B------:R-:W-:Y:S01]  /*29c0*/  R2UR UR56, R25 ;  /* 0x00000000193872ca */ /* 0x000fe200000e0000 */
[----:B------:R-:W-:Y:S01]  /*29d0*/  IMAD R25, R12, UR4, RZ ;  /* 0x000000040c197c24 */ /* 0x000fe2000f8e02ff */
[----:B------:R-:W-:Y:S01]  /*29e0*/  SHF.R.S32.HI R52, RZ, 0x1f, R9 ;  /* 0x0000001fff347819 */ /* 0x000fe20000011409 */
[----:B------:R-:W-:Y:S01]  /*29f0*/  IMAD R125, R125, UR28, RZ ;  /* 0x0000001c7d7d7c24 */ /* 0x000fe2000f8e02ff */
[----:B------:R-:W-:Y:S01]  /*2a00*/  SHF.R.S32.HI R54, RZ, 0x1f, R21 ;  /* 0x0000001fff367819 */ /* 0x000fe20000011415 */
[----:B------:R-:W-:Y:S01]  /*2a10*/  IMAD R127, R127, UR28, RZ ;  /* 0x0000001c7f7f7c24 */ /* 0x000fe2000f8e02ff */
[-C--:B------:R-:W-:Y:S01]  /*2a20*/  IADD3 R23, P0, R9, R4.reuse, RZ ;  /* 0x0000000409177210 */ /* 0x080fe20007f1e0ff */
[----:B------:R-:W-:Y:S01]  /*2a30*/  IMAD R126, R126, UR28, RZ ;  /* 0x0000001c7e7e7c24 */ /* 0x000fe2000f8e02ff */
[-C--:B------:R-:W-:Y:S01]  /*2a40*/  IADD3 R40, P6, R21, R4.reuse, RZ ;  /* 0x0000000415287210 */ /* 0x080fe20007fde0ff */
[----:B------:R-:W-:Y:S01]  /*2a50*/  IMAD R128, R128, UR28, RZ ;  /* 0x0000001c80807c24 */ /* 0x000fe2000f8e02ff */
[----:B------:R-:W-:Y:S01]  /*2a60*/  SHF.R.S32.HI R56, RZ, 0x1f, R11 ;  /* 0x0000001fff387819 */ /* 0x000fe2000001140b */
[----:B------:R-:W-:Y:S01]  /*2a70*/  IMAD.X R52, R52, 0x1, R5, P0 ;  /* 0x0000000134347824 */ /* 0x000fe200000e0605 */
[----:B------:R-:W-:Y:S01]  /*2a80*/  SHF.R.S32.HI R58, RZ, 0x1f, R25 ;  /* 0x0000001fff3a7819 */ /* 0x000fe20000011419 */
[----:B------:R-:W-:Y:S01]  /*2a90*/  IMAD.X R54, R54, 0x1, R5, P6 ;  /* 0x0000000136367824 */ /* 0x000fe200030e0605 */
        /* <DEDUP_REMOVED lines=24> */
[----:B------:R-:W-:Y:S01]  /*2c20*/  SHF.R.S32.HI R12, RZ, 0x1f, R17 ;  /* 0x0000001fff0c7819 */ /* 0x000fe20000011411 */
[--C-:B------:R-:W-:Y:S01]  /*2c30*/  IMAD.X R25, R18, 0x1, R5.reuse, P5 ;  /* 0x0000000112197824 */ /* 0x100fe200028e0605 */
[-C--:B------:R-:W-:Y:S01]  /*2c40*/  IADD3 R45, P0, R17, R4.reuse, RZ ;  /* 0x00000004112d7210 */ /* 0x080fe20007f1e0ff */
[----:B------:R-:W-:Y:S01]  /*2c50*/  IMAD R140, R3, UR28, RZ ;  /* 0x0000001c038c7c24 */ /* 0x000fe2000f8e02ff */
[-C--:B------:R-:W-:Y:S01]  /*2c60*/  IADD3 R47, P6, R47, R4.reuse, RZ ;  /* 0x000000042f2f7210 */ /* 0x080fe20007fde0ff */
[----:B------:R-:W-:Y:S01]  /*2c70*/  IMAD R141, R124, UR28, RZ ;  /* 0x0000001c7c8d7c24 */ /* 0x000fe2000f8e02ff */
[-C--:B------:R-:W-:Y:S01]  /*2c80*/  IADD3 R24, P3, R55, R4.reuse, RZ ;  /* 0x0000000437187210 */ /* 0x080fe20007f7e0ff */
[----:B------:R-:W-:Y:S01]  /*2c90*/  IMAD.X R57, R12, 0x1, R5, P0 ;  /* 0x000000010c397824 */ /* 0x000fe200000e0605 */
[----:B------:R-:W-:Y:S01]  /*2ca0*/  SHF.R.S32.HI R10, RZ, 0x1f, R51 ;  /* 0x0000001fff0a7819 */ /* 0x000fe20000011433 */
[----:B------:R-:W-:Y:S01]  /*2cb0*/  IMAD.X R59, R14, 0x1, R5, P6 ;  /* 0x000000010e3b7824 */ /* 0x000fe200030e0605 */
[----:B------:R-:W-:Y:S01]  /*2cc0*/  SHF.R.S32.HI R16, RZ, 0x1f, R19 ;  /* 0x0000001fff107819 */ /* 0x000fe20000011413 */
[----:B------:R-:W-:Y:S01]  /*2cd0*/  IMAD R143, R123, UR28, RZ ;  /* 0x0000001c7b8f7c24 */ /* 0x000fe2000f8e02ff */
[-C--:B------:R-:W-:Y:S01]  /*2ce0*/  IADD3 R49, P0, R19, R4.reuse, RZ ;  /* 0x0000000413317210 */ /* 0x080fe20007f1e0ff */
[----:B------:R-:W-:Y:S01]  /*2cf0*/  IMAD R145, R122, UR28, RZ ;  /* 0x0000001c7a917c24 */ /* 0x000fe2000f8e02ff */
[-C--:B------:R-:W-:Y:S01]  /*2d00*/  IADD3 R51, P6, R51, R4.reuse, RZ ;  /* 0x0000000433337210 */ /* 0x080fe20007fde0ff */
[----:B------:R-:W-:Y:S01]  /*2d10*/  IMAD R147, R121, UR28, RZ ;  /* 0x0000001c79937c24 */ /* 0x000fe2000f8e02ff */
[----:B------:R-:W-:Y:S01]  /*2d20*/  R2UR UR55, R24 ;  /* 0x00000000183772ca */ /* 0x000fe200000e0000 */
[----:B------:R-:W-:Y:S01]  /*2d30*/  IMAD.X R61, R16, 0x1, R5, P0 ;  /* 0x00000001103d7824 */ /* 0x000fe200000e0605 */
[----:B------:R-:W-:Y:S01]  /*2d40*/  SHF.R.S32.HI R24, RZ, 0x1f, R53 ;  /* 0x0000001fff187819 */ /* 0x000fe20000011435 */
[----:B------:R-:W-:Y:S01]  /*2d50*/  IMAD.X R63, R10, 0x1, R5, P6 ;  /* 0x000000010a3f7824 */ /* 0x000fe200030e0605 */
[----:B------:R-:W-:Y:S01]  /*2d60*/  SHF.R.S32.HI R12, RZ, 0x1f, R69 ;  /* 0x0000001fff0c7819 */ /* 0x000fe20000011445 */
[----:B------:R-:W-:Y:S01]  /*2d70*/  IMAD R149, R120, UR28, RZ ;  /* 0x0000001c78957c24 */ /* 0x000fe2000f8e02ff */
[-C--:B------:R-:W-:Y:S01]  /*2d80*/  IADD3 R11, P0, R27, R4.reuse, RZ ;  /* 0x000000041b0b7210 */ /* 0x080fe20007f1e0ff */
[--C-:B------:R-:W-:Y:S01]  /*2d90*/  IMAD.X R24, R24, 0x1, R5.reuse, P4 ;  /* 0x0000000118187824 */ /* 0x100fe200020e0605 */
[-C--:B------:R-:W-:Y:S01]  /*2da0*/  IADD3 R10, P6, R71, R4.reuse, RZ ;  /* 0x00000004470a7210 */ /* 0x080fe20007fde0ff */
[----:B------:R-:W-:Y:S01]  /*2db0*/  IMAD.X R19, R12, 0x1, R5, P1 ;  /* 0x000000010c137824 */ /* 0x000fe200008e0605 */
[-C--:B------:R-:W-:Y:S01]  /*2dc0*/  IADD3 R9, P5, R29, R4.reuse, RZ ;  /* 0x000000041d097210 */ /* 0x080fe20007fbe0ff */
[----:B------:R-:W-:Y:S01]  /*2dd0*/  IMAD R151, R119, UR28, RZ ;  /* 0x0000001c77977c24 */ /* 0x000fe2000f8e02ff */
[-C--:B------:R-:W-:Y:S01]  /*2de0*/  IADD3 R7, P4, R73, R4.reuse, RZ ;  /* 0x0000000449077210 */ /* 0x080fe20007f9e0ff */
[----:B------:R-:W-:Y:S01]  /*2df0*/  IMAD R153, R118, UR28, RZ ;  /* 0x0000001c76997c24 */ /* 0x000fe2000f8e02ff */
[----:B------:R-:W-:Y:S01]  /*2e00*/  R2UR UR52, R11 ;  /* 0x000000000b3472ca */ /* 0x000fe200000e0000 */
[----:B------:R-:W-:Y:S01]  /*2e10*/  IMAD R155, R117, UR28, RZ ;  /* 0x0000001c759b7c24 */ /* 0x000fe2000f8e02ff */
[----:B------:R-:W-:Y:S01]  /*2e20*/  R2UR UR51, R10 ;  /* 0x000000000a3372ca */ /* 0x000fe200000e0000 */
[----:B------:R-:W-:Y:S01]  /*2e30*/  IMAD R157, R116, UR28, RZ ;  /* 0x0000001c749d7c24 */ /* 0x000fe2000f8e02ff */
[----:B------:R-:W-:Y:S01]  /*2e40*/  R2UR UR50, R9 ;  /* 0x00000000093272ca */ /* 0x000fe200000e0000 */
[----:B------:R-:W-:Y:S01]  /*2e50*/  IMAD R9, R34, UR4, RZ ;  /* 0x0000000422097c24 */ /* 0x000fe2000f8e02ff */
[----:B------:R-:W-:Y:S01]  /*2e60*/  SHF.R.S32.HI R10, RZ, 0x1f, R55 ;  /* 0x0000001fff0a7819 */ /* 0x000fe20000011437 */
[----:B------:R-:W-:Y:S01]  /*2e70*/  IMAD R159, R115, UR28, RZ ;  /* 0x0000001c739f7c24 */ /* 0x000fe2000f8e02ff */
[----:B------:R-:W-:Y:S01]  /*2e80*/  SHF.R.S32.HI R18, RZ, 0x1f, R27 ;  /* 0x0000001fff127819 */ /* 0x000fe2000001141b */
[----:B------:R-:W-:Y:S01]  /*2e90*/  IMAD R142, R114, UR28, RZ ;  /* 0x0000001c728e7c24 */ /* 0x000fe2000f8e02ff */
[-C--:B------:R-:W-:Y:S01]  /*2ea0*/  IADD3 R11, P1, R33, R4.reuse, RZ ;  /* 0x00000004210b7210 */ /* 0x080fe20007f3e0ff */
[----:B------:R-:W-:Y:S01]  /*2eb0*/  IMAD.X R21, R10, 0x1, R5, P3 ;  /* 0x000000010a157824 */ /* 0x000fe200018e0605 */
[----:B------:R-:W-:Y:S01]  /*2ec0*/  R2UR UR49, R7 ;  /* 0x00000000073172ca */ /* 0x000fe200000e0000 */
[----:B------:R-:W-:Y:S01]  /*2ed0*/  IMAD R7, R32, UR4, RZ ;  /* 0x0000000420077c24 */ /* 0x000fe2000f8e02ff */
[----:B------:R-:W-:Y:S01]  /*2ee0*/  SHF.R.S32.HI R20, RZ, 0x1f, R67 ;  /* 0x0000001fff147819 */ /* 0x000fe20000011443 */
[----:B------:R-:W-:Y:S01]  /*2ef0*/  IMAD.X R18, R18, 0x1, R5, P0 ;  /* 0x0000000112127824 */ /* 0x000fe200000e0605 */
[----:B------:R-:W-:Y:S01]  /*2f00*/  R2UR UR46, R11 ;  /* 0x000000000b2e72ca */ /* 0x000fe200000e0000 */
[----:B------:R-:W-:Y:S01]  /*2f10*/  IMAD R11, R36, UR4, RZ ;  /* 0x00000004240b7c24 */ /* 0x000fe2000f8e02ff */
[----:B------:R-:W-:Y:S01]  /*2f20*/  SHF.R.S32.HI R16, RZ, 0x1f, R29 ;  /* 0x0000001fff107819 */ /* 0x000fe2000001141d */
[--C-:B------:R-:W-:Y:S01]  /*2f30*/  IMAD.X R20, R20, 0x1, R5.reuse, P2 ;  /* 0x0000000114147824 */ /* 0x100fe200010e0605 */
[-C--:B------:R-:W-:Y:S01]  /*2f40*/  IADD3 R14, P3, R31, R4.reuse, RZ ;  /* 0x000000041f0e7210 */ /* 0x080fe20007f7e0ff */
[----:B------:R-:W-:Y:S01]  /*2f50*/  IMAD R144, R113, UR28, RZ ;  /* 0x0000001c71907c24 */ /* 0x000fe2000f8e02ff */
[-C--:B------:R-:W-:Y:S01]  /*2f60*/  IADD3 R10, P0, R9, R4.reuse, RZ ;  /* 0x00000004090a7210 */ /* 0x080fe20007f1e0ff */
[----:B------:R-:W-:Y:S01]  /*2f70*/  IMAD.X R16, R16, 0x1, R5, P5 ;  /* 0x0000000110107824 */ /* 0x000fe200028e0605 */
[-C--:B------:R-:W-:Y:S01]  /*2f80*/  IADD3 R13, P2, R7, R4.reuse, RZ ;  /* 0x00000004070d7210 */ /* 0x080fe20007f5e0ff */
[----:B------:R-:W-:Y:S01]  /*2f90*/  IMAD R146, R112, UR28, RZ ;  /* 0x0000001c70927c24 */ /* 0x000fe2000f8e02ff */
[----:B------:R-:W-:Y:S01]  /*2fa0*/  R2UR UR48, R14 ;  /* 0x000000000e3072ca */ /* 0x000fe200000e0000 */
[----:B------:R-:W-:Y:S01]  /*2fb0*/  IMAD R148, R111, UR28, RZ ;  /* 0x0000001c6f947c24 */ /* 0x000fe2000f8e02ff */
[----:B------:R-:W-:Y:S01]  /*2fc0*/  R2UR UR45, R10 ;  /* 0x000000000a2d72ca */ /* 0x000fe200000e0000 */
[----:B------:R-:W-:Y:S01]  /*2fd0*/  IMAD R150, R110, UR28, RZ ;  /* 0x0000001c6e967c24 */ /* 0x000fe2000f8e02ff */
[-C--:B------:R-:W-:Y:S01]  /*2fe0*/  IADD3 R26, P5, R11, R4.reuse, RZ ;  /* 0x000000040b1a7210 */ /* 0x080fe20007fbe0ff */
[----:B------:R-:W-:Y:S01]  /*2ff0*/  IMAD R152, R109, UR28, RZ ;  /* 0x0000001c6d987c24 */ /* 0x000fe2000f8e02ff */
[----:B------:R-:W-:Y:S01]  /*3000*/  R2UR UR47, R13 ;  /* 0x000000000d2f72ca */ /* 0x000fe200000e0000 */
[----:B------:R-:W-:Y:S01]  /*3010*/  IMAD R13, R38, UR4, RZ ;  /* 0x00000004260d7c24 */ /* 0x000fe2000f8e02ff */
[----:B------:R-:W-:Y:S01]  /*3020*/  SHF.R.S32.HI R10, RZ, 0x1f, R71 ;  /* 0x0000001fff0a7819 */ /* 0x000fe20000011447 */
[----:B------:R-:W-:Y:S01]  /*3030*/  ULDC UR4, c[0x0][0x234] ;  /* 0x00008d0000047ab9 */ /* 0x000fe20000000800 */
[----:B------:R-:W-:Y:S01]  /*3040*/  SHF.R.S32.HI R12, RZ, 0x1f, R73 ;  /* 0x0000001fff0c7819 */ /* 0x000fe20000011449 */
[----:B------:R-:W-:Y:S01]  /*3050*/  IMAD R6, R6, UR4, RZ ;  /* 0x0000000406067c24 */ /* 0x000fe2000f8e02ff */
[----:B------:R-:W-:Y:S01]  /*3060*/  SHF.R.S32.HI R14, RZ, 0x1f, R31 ;  /* 0x0000001fff0e7819 */ /* 0x000fe2000001141f */
[--C-:B------:R-:W-:Y:S01]  /*3070*/  IMAD.X R17, R10, 0x1, R5.reuse, P6 ;  /* 0x000000010a117824 */ /* 0x100fe200030e0605 */
[----:B------:R-:W-:Y:S01]  /*3080*/  R2UR UR43, R26 ;  /* 0x000000001a2b72ca */ /* 0x000fe200000e0000 */
[----:B------:R-:W-:Y:S01]  /*3090*/  IMAD.X R15, R12, 0x1, R5, P4 ;  /* 0x000000010c0f7824 */ /* 0x000fe200020e0605 */
[----:B------:R-:W-:Y:S01]  /*30a0*/  SHF.R.S32.HI R26, RZ, 0x1f, R9 ;  /* 0x0000001fff1a7819 */ /* 0x000fe20000011409 */
[----:B------:R-:W-:Y:S01]  /*30b0*/  IMAD.X R14, R14, 0x1, R5, P3 ;  /* 0x000000010e0e7824 */ /* 0x000fe200018e0605 */
[-C--:B------:R-:W-:Y:S01]  /*30c0*/  IADD3 R12, P4, R37, R4.reuse, RZ ;  /* 0x00000004250c7210 */ /* 0x080fe20007f9e0ff */
[----:B------:R-:W-:Y:S01]  /*30d0*/  ULDC.64 UR4, c[0x0][0x210] ;  /* 0x0000840000047ab9 */ /* 0x000fe20000000a00 */
[----:B------:R-:W-:Y:S01]  /*30e0*/  IADD3 R10, P3, R13, R4, RZ ;  /* 0x000000040d0a7210 */ /* 0x000fe20007f7e0ff */
[----:B------:R-:W-:Y:S01]  /*30f0*/  IMAD R154, R108, UR28, RZ ;  /* 0x0000001c6c9a7c24 */ /* 0x000fe2000f8e02ff */
[----:B------:R-:W-:Y:S01]  /*3100*/  SHF.R.S32.HI R30, RZ, 0x1f, R11 ;  /* 0x0000001fff1e7819 */ /* 0x000fe2000001140b */
[--C-:B------:R-:W-:Y:S01]  /*3110*/  IMAD.X R11, R26, 0x1, R5.reuse, P0 ;  /* 0x000000011a0b7824 */ /* 0x100fe200000e0605 */
[----:B------:R-:W-:Y:S01]  /*3120*/  R2UR UR42, R12 ;  /* 0x000000000c2a72ca */ /* 0x000fe200000e0000 */
[----:B------:R-:W-:Y:S01]  /*3130*/  IMAD R156, R107, UR28, RZ ;  /* 0x0000001c6b9c7c24 */ /* 0x000fe2000f8e02ff */
[----:B------:R-:W-:Y:S01]  /*3140*/  R2UR UR39, R10 ;  /* 0x000000000a2772ca */ /* 0x000fe200000e0000 */
[----:B------:R-:W-:Y:S01]  /*3150*/  IMAD.X R9, R30, 0x1, R5, P5 ;  /* 0x000000011e097824 */ /* 0x000fe200028e0605 */
[----:B------:R-:W-:Y:S01]  /*3160*/  IADD3 R68, P0, R6, UR4, RZ ;  /* 0x0000000406447c10 */ /* 0x000fe2000ff1e0ff */
[----:B------:R-:W-:Y:S01]  /*3170*/  USHF.R.S32.HI UR4, URZ, 0x1f, UR18 ;  /* 0x0000001f3f047899 */ /* 0x000fe20008011412 */
[----:B------:R-:W-:-:S02]  /*3180*/  SHF.R.S32.HI R10, RZ, 0x1f, R7 ;  /* 0x0000001fff0a7819 */ /* 0x000fc40000011407 */
[----:B------:R-:W-:Y:S02]  /*3190*/  CS2R R30, SRZ ;  /* 0x00000000001e7805 */ /* 0x000fe4000001ff00 */
[----:B------:R-:W-:Y:S01]  /*31a0*/  SHF.R.S32.HI R12, RZ, 0x1f, R33 ;  /* 0x0000001fff0c7819 */ /* 0x000fe20000011421 */
[----:B------:R-:W-:Y:S01]  /*31b0*/  ULEA.HI UR60, UR4, UR18, URZ, 0x7 ;  /* 0x00000012043c7291 */ /* 0x000fe2000f8f383f */
[----:B------:R-:W-:Y:S01]  /*31c0*/  SHF.R.S32.HI R34, RZ, 0x1f, R13 ;  /* 0x0000001fff227819 */ /* 0x000fe2000001140d */
[--C-:B------:R-:W-:Y:S01]  /*31d0*/  IMAD.X R13, R10, 0x1, R5.reuse, P2 ;  /* 0x000000010a0d7824 */ /* 0x100fe200010e0605 */
[----:B------:R-:W-:Y:S01]  /*31e0*/  LEA.HI.X.SX32 R69, R6, UR5, 0x1, P0 ;  /* 0x0000000506457c11 */ /* 0x000fe200080f0eff */
[----:B------:R-:W-:Y:S01]  /*31f0*/  USGXT.U32 UR5, UR20, 0xe ;  /* 0x0000000e1405789a */ /* 0x000fe20008000000 */
[--C-:B------:R-:W-:Y:S01]  /*3200*/  IMAD.X R12, R12, 0x1, R5.reuse, P1 ;  /* 0x000000010c0c7824 */ /* 0x100fe200008e0605 */
[-C--:B------:R-:W-:Y:S01]  /*3210*/  IADD3 R27, P6, R35, R4.reuse, RZ ;  /* 0x00000004231b7210 */ /* 0x080fe20007fde0ff */
[----:B------:R-:W-:Y:S01]  /*3220*/  UIADD3 UR18, UP1, UR30, 0x2, URZ ;  /* 0x000000021e127890 */ /* 0x000fe2000ff3e03f */
[-C--:B------:R-:W-:Y:S01]  /*3230*/  IADD3 R53, P2, R39, R4.reuse, RZ ;  /* 0x0000000427357210 */ /* 0x080fe20007f5e0ff */
[----:B------:R-:W-:Y:S01]  /*3240*/  UIADD3 UR19, UP0, UR5, 0x2, URZ ;  /* 0x0000000205137890 */ /* 0x000fe2000ff1e03f */
[----:B------:R-:W-:Y:S01]  /*3250*/  IADD3 R55, P1, R8, R4, RZ ;  /* 0x0000000408377210 */ /* 0x000fe20007f3e0ff */
[----:B------:R-:W-:Y:S01]  /*3260*/  IMAD.X R4, R34, 0x1, R5, P3 ;  /* 0x0000000122047824 */ /* 0x000fe200018e0605 */
[----:B------:R-:W-:Y:S01]  /*3270*/  SHF.R.S32.HI R28, RZ, 0x1f, R35 ;  /* 0x0000001fff1c7819 */ /* 0x000fe20000011423 */
[----:B------:R-:W-:Y:S01]  /*3280*/  UIADD3.X UR20, UR16, 0x40000040, URZ, UP0, !UPT ;  /* 0x4000004010147890 */ /* 0x000fe200087fe43f */
[----:B------:R-:W-:Y:S01]  /*3290*/  SHF.R.S32.HI R32, RZ, 0x1f, R37 ;  /* 0x0000001fff207819 */ /* 0x000fe20000011425 */
[----:B------:R-:W-:Y:S01]  /*32a0*/  UIADD3.X UR22, UR17, 0x40000040, URZ, UP1, !UPT ;  /* 0x4000004011167890 */ /* 0x000fe20008ffe43f */
[----:B------:R-:W-:Y:S01]  /*32b0*/  SHF.R.S32.HI R64, RZ, 0x1f, R39 ;  /* 0x0000001fff407819 */ /* 0x000fe20000011427 */
[--C-:B------:R-:W-:Y:S01]  /*32c0*/  IMAD.X R10, R28, 0x1, R5.reuse, P6 ;  /* 0x000000011c0a7824 */ /* 0x100fe200030e0605 */
[----:B------:R-:W-:Y:S01]  /*32d0*/  R2UR UR6, R4 ;  /* 0x00000000040672ca */ /* 0x000fe200000e0000 */
[--C-:B------:R-:W-:Y:S01]  /*32e0*/  IMAD.X R7, R32, 0x1, R5.reuse, P4 ;  /* 0x0000000120077824 */ /* 0x100fe200020e0605 */
[----:B------:R-:W-:Y:S01]  /*32f0*/  LOP3.LUT R73, R3, 0x4, RZ, 0xfc, !PT ;  /* 0x0000000403497812 */ /* 0x000fe200078efcff */
[C---:B------:R-:W-:Y:S01]  /*3300*/  IMAD.SHL.U32 R4, R0.reuse, 0x10, RZ ;  /* 0x0000001000047824 */ /* 0x040fe200078e00ff */
[----:B------:R-:W-:Y:S01]  /*3310*/  LOP3.LUT R71, R0, 0x7f, RZ, 0xc0, !PT ;  /* 0x0000007f00477812 */ /* 0x000fe200078ec0ff */
[----:B------:R-:W-:Y:S01]  /*3320*/  IMAD.X R64, R64, 0x1, R5, P2 ;  /* 0x0000000140407824 */ /* 0x000fe200010e0605 */
[----:B------:R-:W-:-:S02]  /*3330*/  R2UR UR44, R27 ;  /* 0x000000001b2c72ca */ /* 0x000fc400000e0000 */
[----:B------:R-:W-:Y:S02]  /*3340*/  CS2R R26, SRZ ;  /* 0x00000000001a7805 */ /* 0x000fe4000001ff00 */
[----:B------:R-:W-:Y:S02]  /*3350*/  LEA.HI.X.SX32 R67, R8, R5, 0x1, P1 ;  /* 0x0000000508437211 */ /* 0x000fe400008f0eff */
[----:B------:R-:W-:Y:S02]  /*3360*/  CS2R R28, SRZ ;  /* 0x00000000001c7805 */ /* 0x000fe4000001ff00 */
[----:B------:R-:W-:Y:S02]  /*3370*/  R2UR UR38, R25 ;  /* 0x00000000192672ca */ /* 0x000fe400000e0000 */
[----:B------:R-:W-:Y:S02]  /*3380*/  CS2R R32, SRZ ;  /* 0x0000000000207805 */ /* 0x000fe4000001ff00 */
[----:B------:R-:W-:-:S02]  /*3390*/  R2UR UR37, R24 ;  /* 0x00000000182572ca */ /* 0x000fc400000e0000 */
[----:B------:R-:W-:Y:S02]  /*33a0*/  CS2R R24, SRZ ;  /* 0x0000000000187805 */ /* 0x000fe4000001ff00 */
[----:B------:R-:W-:Y:S02]  /*33b0*/  R2UR UR36, R21 ;  /* 0x00000000152472ca */ /* 0x000fe400000e0000 */
[----:B------:R-:W-:Y:S02]  /*33c0*/  CS2R R34, SRZ ;  /* 0x0000000000227805 */ /* 0x000fe4000001ff00 */
[----:B------:R-:W-:Y:S02]  /*33d0*/  R2UR UR35, R20 ;  /* 0x00000000142372ca */ /* 0x000fe400000e0000 */
[----:B------:R-:W-:Y:S02]  /*33e0*/  CS2R R36, SRZ ;  /* 0x0000000000247805 */ /* 0x000fe4000001ff00 */
[----:B------:R-:W-:-:S02]  /*33f0*/  R2UR UR34, R19 ;  /* 0x00000000132272ca */ /* 0x000fc400000e0000 */
[----:B------:R-:W-:Y:S02]  /*3400*/  CS2R R38, SRZ ;  /* 0x0000000000267805 */ /* 0x000fe4000001ff00 */
[----:B------:R-:W-:Y:S01]  /*3410*/  R2UR UR33, R18 ;  /* 0x00000000122172ca */ /* 0x000fe200000e0000 */
[----:B------:R-:W-:Y:S01]  /*3420*/  IMAD R158, R106, UR28, RZ ;  /* 0x0000001c6a9e7c24 */ /* 0x000fe2000f8e02ff */
        /* <DEDUP_REMOVED lines=20> */
[----:B------:R-:W-:Y:S01]  /*3570*/  UMOV UR16, UR19 ;  /* 0x0000001300107c82 */ /* 0x000fe20008000000 */
[----:B------:R-:W-:Y:S01]  /*3580*/  IMAD R170, R95, UR28, RZ ;  /* 0x0000001c5faa7c24 */ /* 0x000fe2000f8e02ff */
[----:B------:R-:W-:Y:S01]  /*3590*/  LOP3.LUT R21, R4, 0x70, RZ, 0xc0, !PT ;  /* 0x0000007004157812 */ /* 0x000fe200078ec0ff */
[----:B------:R-:W-:Y:S01]  /*35a0*/  IMAD R171, R94, UR28, RZ ;  /* 0x0000001c5eab7c24 */ /* 0x000fe2000f8e02ff */
[----:B------:R-:W-:Y:S01]  /*35b0*/  UMOV UR17, UR20 ;  /* 0x0000001400117c82 */ /* 0x000fe20008000000 */
[----:B------:R-:W-:Y:S01]  /*35c0*/  IMAD R172, R93, UR28, RZ ;  /* 0x0000001c5dac7c24 */ /* 0x000fe2000f8e02ff */
[----:B------:R-:W-:Y:S01]  /*35d0*/  UMOV UR19, UR22 ;  /* 0x0000001600137c82 */ /* 0x000fe20008000000 */
[----:B------:R-:W-:Y:S01]  /*35e0*/  IMAD R173, R92, UR28, RZ ;  /* 0x0000001c5cad7c24 */ /* 0x000fe2000f8e02ff */
[----:B------:R-:W-:Y:S01]  /*35f0*/  USHF.L.U32 UR4, UR21, 0x7, URZ ;  /* 0x0000000715047899 */ /* 0x000fe2000800063f */
[----:B------:R-:W-:Y:S01]  /*3600*/  IMAD R174, R91, UR28, RZ ;  /* 0x0000001c5bae7c24 */ /* 0x000fe2000f8e02ff */
[----:B------:R-:W-:-:S02]  /*3610*/  USHF.L.U32 UR61, UR28, 0x7, URZ ;  /* 0x000000071c3d7899 */ /* 0x000fc4000800063f */
[----:B------:R-:W-:Y:S01]  /*3620*/  IMAD R175, R90, UR28, RZ ;  /* 0x0000001c5aaf7c24 */ /* 0x000fe2000f8e02ff */
[----:B------:R-:W-:Y:S01]  /*3630*/  USHF.R.S32.HI UR60, URZ, 0x7, UR60 ;  /* 0x000000073f3c7899 */ /* 0x000fe2000801143c */
[----:B------:R-:W-:Y:S01]  /*3640*/  IMAD R176, R89, UR28, RZ ;  /* 0x0000001c59b07c24 */ /* 0x000fe2000f8e02ff */
[----:B------:R-:W-:Y:S01]  /*3650*/  UIADD3.64 UR24, UR16, 0x4, URZ ;  /* 0x0000000410187897 */ /* 0x000fe2000fffe03f */
[----:B------:R-:W-:Y:S01]  /*3660*/  IMAD R177, R88, UR28, RZ ;  /* 0x0000001c58b17c24 */ /* 0x000fe2000f8e02ff */
[----:B------:R-:W-:Y:S01]  /*3670*/  UIADD3.64 UR22, UR18, 0x2, URZ ;  /* 0x0000000212167897 */ /* 0x000fe2000fffe03f */
[----:B------:R-:W-:Y:S01]  /*3680*/  IMAD R20, R87, UR28, RZ ;  /* 0x0000001c57147c24 */ /* 0x000fe2000f8e02ff */
[----:B------:R-:W-:Y:S01]  /*3690*/  UIADD3.64 UR26, UR18, 0x4, URZ ;  /* 0x00000004121a7897 */ /* 0x000fe2000fffe03f */
[----:B------:R-:W-:Y:S02]  /*36a0*/  IMAD R19, R86, UR28, RZ ;  /* 0x0000001c56137c24 */ /* 0x000fe4000f8e02ff */
[----:B------:R-:W-:-:S02]  /*36b0*/  IMAD R18, R85, UR28, RZ ;  /* 0x0000001c55127c24 */ /* 0x000fc4000f8e02ff */
[----:B------:R-:W-:Y:S02]  /*36c0*/  IMAD R17, R84, UR28, RZ ;  /* 0x0000001c54117c24 */ /* 0x000fe4000f8e02ff */
[----:B------:R-:W-:Y:S02]  /*36d0*/  IMAD R16, R83, UR28, RZ ;  /* 0x0000001c53107c24 */ /* 0x000fe4000f8e02ff */
[----:B------:R-:W-:Y:S02]  /*36e0*/  IMAD R15, R82, UR28, RZ ;  /* 0x0000001c520f7c24 */ /* 0x000fe4000f8e02ff */
[----:B------:R-:W-:Y:S02]  /*36f0*/  IMAD R14, R81, UR28, RZ ;  /* 0x0000001c510e7c24 */ /* 0x000fe4000f8e02ff */
        /* <DEDUP_REMOVED lines=9> */
[----:B------:R-:W-:Y:S01]  /*3790*/  IMAD R138, R71, UR21, RZ ;  /* 0x00000015478a7c24 */ /* 0x000fe2000f8e02ff */
[----:B------:R-:W-:-:S12]  /*37a0*/  UIADD3.64 UR20, UR16, 0x2, URZ ;  /* 0x0000000210147897 */ /* 0x000fd8000fffe03f */
.L_x_2:
[----:B------:R-:W-:Y:S02]  /*37b0*/  ISETP.GE.AND P1, PT, R3, UR58, PT ;  /* 0x0000003a03007c0c */ /* 0x000fe4000bf26270 */
[----:B------:R-:W-:Y:S02]  /*37c0*/  LEA.HI R134, R0, 0xe, RZ, 0x1a ;  /* 0x0000000e00867811 */ /* 0x000fe400078fd0ff */
[----:B------:R-:W-:Y:S02]  /*37d0*/  IADD3 R180, P2, R140, R68, RZ ;  /* 0x000000448cb47210 */ /* 0x000fe40007f5e0ff */
[----:B------:R-:W-:Y:S02]  /*37e0*/  ISETP.GE.AND P6, PT, R72, UR58, PT ;  /* 0x0000003a48007c0c */ /* 0x000fe4000bfc6270 */
[----:B------:R-:W-:Y:S02]  /*37f0*/  PRMT R186, RZ, 0x7610, R186 ;  /* 0x00007610ffba7816 */ /* 0x000fe400000000ba */
[----:B------:R-:W-:-:S02]  /*3800*/  ISETP.GE.AND P5, PT, R134, UR58, PT ;  /* 0x0000003a86007c0c */ /* 0x000fc4000bfa6270 */
[----:B------:R-:W-:Y:S02]  /*3810*/  LEA.HI.X.SX32 R181, R140, R69, 0x1, P2 ;  /* 0x000000458cb57211 */ /* 0x000fe400010f0eff */
[C---:B------:R-:W-:Y:S02]  /*3820*/  LEA.HI R134, R0.reuse, 0x2e, RZ, 0x1a ;  /* 0x0000002e00867811 */ /* 0x040fe400078fd0ff */
[----:B------:R-:W-:Y:S01]  /*3830*/  IADD3 R178, P3, R5, R68, RZ ;  /* 0x0000004405b27210 */ /* 0x000fe20007f7e0ff */
[----:B------:R0:W2:Y:S01]  /*3840*/  @!P1 LDG.E.U8 R186, desc[UR40][R180.64] ;  /* 0x00000028b4ba9981 */ /* 0x0000a2000c1e1100 */
[----:B------:R-:W-:Y:S02]  /*3850*/  ISETP.GE.AND P2, PT, R73, UR58, PT ;  /* 0x0000003a49007c0c */ /* 0x000fe4000bf46270 */
[----:B------:R-:W-:Y:S02]  /*3860*/  LEA.HI R135, R0, 0x1e, RZ, 0x1a ;  /* 0x0000001e00877811 */ /* 0x000fe400078fd0ff */
[----:B------:R-:W-:-:S02]  /*3870*/  ISETP.GE.AND P0, PT, R134, UR58, PT ;  /* 0x0000003a86007c0c */ /* 0x000fc4000bf06270 */
[----:B------:R-:W-:Y:S02]  /*3880*/  PRMT R184, RZ, 0x7610, R184 ;  /* 0x00007610ffb87816 */ /* 0x000fe400000000b8 */
[----:B------:R-:W-:Y:S02]  /*3890*/  LEA.HI.X.SX32 R179, R5, R69, 0x1, P3 ;  /* 0x0000004505b37211 */ /* 0x000fe400018f0eff */
[----:B------:R-:W-:Y:S02]  /*38a0*/  IADD3 R134, P1, R6, R68, RZ ;  /* 0x0000004406867210 */ /* 0x000fe40007f3e0ff */
[----:B------:R-:W-:Y:S01]  /*38b0*/  ISETP.GE.AND P3, PT, R74, UR58, PT ;  /* 0x0000003a4a007c0c */ /* 0x000fe2000bf66270 */
[----:B------:R1:W3:Y:S01]  /*38c0*/  @!P6 LDG.E.U8 R184, desc[UR40][R178.64] ;  /* 0x00000028b2b8e981 */ /* 0x0002e2000c1e1100 */
[----:B------:R-:W-:Y:S02]  /*38d0*/  ISETP.GE.AND P4, PT, R135, UR58, PT ;  /* 0x0000003a87007c0c */ /* 0x000fe4000bf86270 */
[----:B------:R-:W-:-:S02]  /*38e0*/  PRMT R192, RZ, 0x7610, R192 ;  /* 0x00007610ffc07816 */ /* 0x000fc400000000c0 */
[-C--:B------:R-:W-:Y:S02]  /*38f0*/  LEA.HI.X.SX32 R135, R6, R69.reuse, 0x1, P1 ;  /* 0x0000004506877211 */ /* 0x080fe400008f0eff */
[-C--:B------:R-:W-:Y:S02]  /*3900*/  IADD3 R136, P6, R7, R68.reuse, RZ ;  /* 0x0000004407887210 */ /* 0x080fe40007fde0ff */
[----:B------:R-:W-:Y:S01]  /*3910*/  ISETP.GE.AND P1, PT, R75, UR58, PT ;  /* 0x0000003a4b007c0c */ /* 0x000fe2000bf26270 */
[----:B------:R4:W5:Y:S01]  /*3920*/  @!P2 LDG.E.U8 R192, desc[UR40][R134.64] ;  /* 0x0000002886c0a981 */ /* 0x000962000c1e1100 */
[----:B------:R-:W-:Y:S02]  /*3930*/  PRMT R190, RZ, 0x7610, R190 ;  /* 0x00007610ffbe7816 */ /* 0x000fe400000000be */
[----:B------:R-:W-:Y:S02]  /*3940*/  LEA.HI.X.SX32 R137, R7, R69, 0x1, P6 ;  /* 0x0000004507897211 */ /* 0x000fe400030f0eff */
[----:B0-----:R-:W-:-:S02]  /*3950*/  IADD3 R180, P2, R8, R68, RZ ;  /* 0x0000004408b47210 */ /* 0x001fc40007f5e0ff */
[----:B------:R-:W-:Y:S01]  /*3960*/  ISETP.GE.AND P6, PT, R76, UR58, PT ;  /* 0x0000003a4c007c0c */ /* 0x000fe2000bfc6270 */
[----:B------:R0:W5:Y:S01]  /*3970*/  @!P3 LDG.E.U8 R190, desc[UR40][R136.64] ;  /* 0x0000002888beb981 */ /* 0x000162000c1e1100 */
[----:B------:R-:W-:Y:S02]  /*3980*/  PRMT R200, RZ, 0x7610, R200 ;  /* 0x00007610ffc87816 */ /* 0x000fe400000000c8 */
[----:B------:R-:W-:Y:S02]  /*3990*/  LEA.HI.X.SX32 R181, R8, R69, 0x1, P2 ;  /* 0x0000004508b57211 */ /* 0x000fe400010f0eff */
[----:B------:R-:W-:Y:S02]  /*39a0*/  ISETP.GE.AND P3, PT, R77, UR58, PT ;  /* 0x0000003a4d007c0c */ /* 0x000fe4000bf66270 */
[----:B-1----:R-:W-:Y:S01]  /*39b0*/  IADD3 R178, P2, R9, R68, RZ ;  /* 0x0000004409b27210 */ /* 0x002fe20007f5e0ff */
[----:B------:R1:W5:Y:S01]  /*39c0*/  @!P1 LDG.E.U8 R200, desc[UR40][R180.64] ;  /* 0x00000028b4c89981 */ /* 0x000362000c1e1100 */
[----:B------:R-:W-:-:S02]  /*39d0*/  PRMT R197, RZ, 0x7610, R197 ;  /* 0x00007610ffc57816 */ /* 0x000fc400000000c5 */
[-C--:B------:R-:W-:Y:S02]  /*39e0*/  LEA.HI.X.SX32 R179, R9, R69.reuse, 0x1, P2 ;  /* 0x0000004509b37211 */ /* 0x080fe400010f0eff */
[CC--:B----4-:R-:W-:Y:S02]  /*39f0*/  IADD3 R134, P1, R10.reuse, R68.reuse, RZ ;  /* 0x000000440a867210 */ /* 0x0d0fe40007f3e0ff */
[----:B------:R-:W-:Y:S01]  /*3a00*/  PRMT R198, RZ, 0x7610, R198 ;  /* 0x00007610ffc67816 */ /* 0x000fe200000000c6 */
[----:B------:R4:W5:Y:S01]  /*3a10*/  @!P6 LDG.E.U8 R197, desc[UR40][R178.64] ;  /* 0x00000028b2c5e981 */ /* 0x000962000c1e1100 */
[----:B------:R-:W-:Y:S02]  /*3a20*/  LEA.HI.X.SX32 R135, R10, R69, 0x1, P1 ;  /* 0x000000450a877211 */ /* 0x000fe400008f0eff */
[----:B0-----:R-:W-:Y:S02]  /*3a30*/  IADD3 R136, P6, R132, R68, RZ ;  /* 0x0000004484887210 */ /* 0x001fe40007fde0ff */
[----:B------:R-:W-:Y:S01]  /*3a40*/  ISETP.GE.AND P1, PT, R78, UR58, PT ;  /* 0x0000003a4e007c0c */ /* 0x000fe2000bf26270 */
[----:B------:R0:W5:Y:S01]  /*3a50*/  @!P3 LDG.E.U8 R198, desc[UR40][R134.64] ;  /* 0x0000002886c6b981 */ /* 0x000162000c1e1100 */
[----:B------:R-:W-:-:S02]  /*3a60*/  LEA.HI R182, R0, 0x3e, RZ, 0x1a ;  /* 0x0000003e00b67811 */ /* 0x000fc400078fd0ff */
[----:B------:R-:W-:Y:S02]  /*3a70*/  PRMT R208, RZ, 0x7610, R208 ;  /* 0x00007610ffd07816 */ /* 0x000fe400000000d0 */
[----:B------:R-:W-:Y:S02]  /*3a80*/  LEA.HI.X.SX32 R137, R132, R69, 0x1, P6 ;  /* 0x0000004584897211 */ /* 0x000fe400030f0eff */
[----:B-1----:R-:W-:Y:S02]  /*3a90*/  IADD3 R180, P3, R11, R68, RZ ;  /* 0x000000440bb47210 */ /* 0x002fe40007f7e0ff */
[----:B------:R-:W-:Y:S01]  /*3aa0*/  ISETP.GE.AND P2, PT, R182, UR58, PT ;  /* 0x0000003ab6007c0c */ /* 0x000fe2000bf46270 */
[----:B------:R1:W5:Y:S01]  /*3ab0*/  @!P5 LDG.E.U8 R208, desc[UR40][R136.64] ;  /* 0x0000002888d0d981 */ /* 0x000362000c1e1100 */
[----:B------:R-:W-:Y:S02]  /*3ac0*/  ISETP.GE.AND P6, PT, R79, UR58, PT ;  /* 0x0000003a4f007c0c */ /* 0x000fe4000bfc6270 */
[----:B------:R-:W-:-:S02]  /*3ad0*/  PRMT R182, RZ, 0x7610, R182 ;  /* 0x00007610ffb67816 */ /* 0x000fc400000000b6 */
[-C--:B------:R-:W-:Y:S02]  /*3ae0*/  LEA.HI.X.SX32 R181, R11, R69.reuse, 0x1, P3 ;  /* 0x000000450bb57211 */ /* 0x080fe400018f0eff */
[-C--:B----4-:R-:W-:Y:S02]  /*3af0*/  IADD3 R178, P5, R12, R68.reuse, RZ ;  /* 0x000000440cb27210 */ /* 0x090fe40007fbe0ff */
[----:B------:R-:W-:Y:S01]  /*3b00*/  ISETP.GE.AND P3, PT, R80, UR58, PT ;  /* 0x0000003a50007c0c */ /* 0x000fe2000bf66270 */
[----:B------:R-:W4:Y:S01]  /*3b10*/  @!P1 LDG.E.U8 R182, desc[UR40][R180.64] ;  /* 0x00000028b4b69981 */ /* 0x000f22000c1e1100 */
[----:B------:R-:W-:Y:S02]  /*3b20*/  PRMT R195, RZ, 0x7610, R195 ;  /* 0x00007610ffc37816 */ /* 0x000fe400000000c3 */
[----:B------:R-:W-:Y:S02]  /*3b30*/  LEA.HI.X.SX32 R179, R12, R69, 0x1, P5 ;  /* 0x000000450cb37211 */ /* 0x000fe400028f0eff */
[----:B0-----:R-:W-:-:S02]  /*3b40*/  IADD3 R134, P1, R13, R68, RZ ;  /* 0x000000440d867210 */ /* 0x001fc40007f3e0ff */
[----:B------:R-:W-:Y:S01]  /*3b50*/  PRMT R191, RZ, 0x7610, R191 ;  /* 0x00007610ffbf7816 */ /* 0x000fe200000000bf */
[----:B------:R0:W4:Y:S01]  /*3b60*/  @!P6 LDG.E.U8 R195, desc[UR40][R178.64] ;  /* 0x00000028b2c3e981 */ /* 0x000122000c1e1100 */
[----:B------:R-:W-:Y:S02]  /*3b70*/  ISETP.GE.AND P5, PT, R81, UR58, PT ;  /* 0x0000003a51007c0c */ /* 0x000fe4000bfa6270 */
[----:B------:R-:W-:Y:S02]  /*3b80*/  LEA.HI.X.SX32 R135, R13, R69, 0x1, P1 ;  /* 0x000000450d877211 */ /* 0x000fe400008f0eff */
[----:B-1----:R-:W-:-:S03]  /*3b90*/  IADD3 R136, P6, R14, R68, RZ ;  /* 0x000000440e887210 */ /* 0x002fc60007fde0ff */
[----:B------:R1:W4:Y:S01]  /*3ba0*/  @!P3 LDG.E.U8 R191, desc[UR40][R134.64] ;  /* 0x0000002886bfb981 */ /* 0x000322000c1e1100 */
[-C--:B------:R-:W-:Y:S02]  /*3bb0*/  LEA.HI.X.SX32 R137, R14, R69.reuse, 0x1, P6 ;  /* 0x000000450e897211 */ /* 0x080fe400030f0eff */
[-C--:B------:R-:W-:Y:S02]  /*3bc0*/  IADD3 R202, P3, R15, R68.reuse, RZ ;  /* 0x000000440fca7210 */ /* 0x080fe40007f7e0ff */
[----:B------:R-:W-:Y:S02]  /*3bd0*/  PRMT R188, RZ, 0x7610, R188 ;  /* 0x00007610ffbc7816 */ /* 0x000fe400000000bc */
[----:B------:R-:W-:Y:S02]  /*3be0*/  ISETP.GE.AND P6, PT, R83, UR58, PT ;  /* 0x0000003a53007c0c */ /* 0x000fe4000bfc6270 */
[----:B------:R-:W-:Y:S02]  /*3bf0*/  LEA.HI.X.SX32 R203, R15, R69, 0x1, P3 ;  /* 0x000000450fcb7211 */ /* 0x000fe400018f0eff */
[----:B0-----:R-:W-:Y:S01]  /*3c00*/  IADD3 R178, P3, R16, R68, RZ ;  /* 0x0000004410b27210 */ /* 0x001fe20007f7e0ff */
[----:B------:R0:W4:Y:S01]  /*3c10*/  @!P5 LDG.E.U8 R188, desc[UR40][R136.64] ;  /* 0x0000002888bcd981 */ /* 0x000122000c1e1100 */
[----:B------:R-:W-:-:S02]  /*3c20*/  ISETP.GE.AND P1, PT, R82, UR58, PT ;  /* 0x0000003a52007c0c */ /* 0x000fc4000bf26270 */
[----:B------:R-:W-:Y:S02]  /*3c30*/  ISETP.GE.AND P5, PT, R84, UR58, PT ;  /* 0x0000003a54007c0c */ /* 0x000fe4000bfa6270 */
[----:B------:R-:W-:Y:S02]  /*3c40*/  PRMT R180, RZ, 0x7610, R180 ;  /* 0x00007610ffb47816 */ /* 0x000fe400000000b4 */
[----:B------:R-:W-:Y:S02]  /*3c50*/  LEA.HI.X.SX32 R179, R16, R69, 0x1, P3 ;  /* 0x0000004510b37211 */ /* 0x000fe400018f0eff */
[-C--:B-1----:R-:W-:Y:S02]  /*3c60*/  IADD3 R134, P3, R17, R68.reuse, RZ ;  /* 0x0000004411867210 */ /* 0x082fe40007f7e0ff */
[----:B------:R-:W-:Y:S01]  /*3c70*/  PRMT R185, RZ, 0x7610, R185 ;  /* 0x00007610ffb97816 */ /* 0x000fe200000000b9 */
[----:B------:R-:W4:Y:S01]  /*3c80*/  @!P6 LDG.E.U8 R180, desc[UR40][R178.64] ;  /* 0x00000028b2b4e981 */ /* 0x000f22000c1e1100 */
[----:B0-----:R-:W-:-:S02]  /*3c90*/  IADD3 R136, P6, R131, R68, RZ ;  /* 0x0000004483887210 */ /* 0x001fc40007fde0ff */
[----:B------:R-:W-:Y:S02]  /*3ca0*/  PRMT R206, RZ, 0x7610, R206 ;  /* 0x00007610ffce7816 */ /* 0x000fe400000000ce */
[-C--:B------:R-:W-:Y:S01]  /*3cb0*/  LEA.HI.X.SX32 R135, R17, R69.reuse, 0x1, P3 ;  /* 0x0000004511877211 */ /* 0x080fe200018f0eff */
[----:B------:R0:W4:Y:S01]  /*3cc0*/  @!P1 LDG.E.U8 R185, desc[UR40][R202.64] ;  /* 0x00000028cab99981 */ /* 0x000122000c1e1100 */
[----:B------:R-:W-:Y:S02]  /*3cd0*/  PRMT R201, RZ, 0x7610, R201 ;  /* 0x00007610ffc97816 */ /* 0x000fe400000000c9 */
[----:B------:R-:W-:Y:S01]  /*3ce0*/  LEA.HI.X.SX32 R137, R131, R69, 0x1, P6 ;  /* 0x0000004583897211 */ /* 0x000fe200030f0eff */
[----:B------:R1:W4:Y:S01]  /*3cf0*/  @!P5 LDG.E.U8 R206, desc[UR40][R134.64] ;  /* 0x0000002886ced981 */ /* 0x000322000c1e1100 */
[----:B------:R-:W-:Y:S02]  /*3d00*/  ISETP.GE.AND P3, PT, R85, UR58, PT ;  /* 0x0000003a55007c0c */ /* 0x000fe4000bf66270 */
[----:B------:R-:W-:Y:S01]  /*3d10*/  ISETP.GE.AND P6, PT, R86, UR58, PT ;  /* 0x0000003a56007c0c */ /* 0x000fe2000bfc6270 */
[----:B------:R1:W4:Y:S01]  /*3d20*/  @!P4 LDG.E.U8 R201, desc[UR40][R136.64] ;  /* 0x0000002888c9c981 */ /* 0x000322000c1e1100 */
[----:B0-----:R-:W-:-:S02]  /*3d30*/  IADD3 R202, P5, R18, R68, RZ ;  /* 0x0000004412ca7210 */ /* 0x001fc40007fbe0ff */
[-C--:B------:R-:W-:Y:S02]  /*3d40*/  IADD3 R178, P4, R19, R68.reuse, RZ ;  /* 0x0000004413b27210 */ /* 0x080fe40007f9e0ff */
[-C--:B------:R-:W-:Y:S02]  /*3d50*/  LEA.HI.X.SX32 R203, R18, R69.reuse, 0x1, P5 ;  /* 0x0000004512cb7211 */ /* 0x080fe400028f0eff */
[----:B------:R-:W-:Y:S02]  /*3d60*/  PRMT R193, RZ, 0x7610, R193 ;  /* 0x00007610ffc17816 */ /* 0x000fe400000000c1 */
[----:B------:R-:W-:Y:S02]  /*3d70*/  ISETP.GE.AND P5, PT, R87, UR58, PT ;  /* 0x0000003a57007c0c */ /* 0x000fe4000bfa6270 */
[----:B------:R-:W-:Y:S02]  /*3d80*/  PRMT R249, RZ, 0x7610, R249 ;  /* 0x00007610fff97816 */ /* 0x000fe400000000f9 */
[----:B------:R-:W-:Y:S01]  /*3d90*/  LEA.HI.X.SX32 R179, R19, R69, 0x1, P4 ;  /* 0x0000004513b37211 */ /* 0x000fe200020f0eff */
[----:B------:R0:W4:Y:S01]  /*3da0*/  @!P3 LDG.E.U8 R193, desc[UR40][R202.64] ;  /* 0x00000028cac1b981 */ /* 0x000122000c1e1100 */
[----:B-1----:R-:W-:-:S02]  /*3db0*/  IADD3 R134, P4, R20, R68, RZ ;  /* 0x0000004414867210 */ /* 0x002fc40007f9e0ff */
[----:B------:R-:W-:Y:S01]  /*3dc0*/  ISETP.GE.AND P3, PT, R88, UR58, PT ;  /* 0x0000003a58007c0c */ /* 0x000fe2000bf66270 */
[----:B------:R1:W4:Y:S01]  /*3dd0*/  @!P6 LDG.E.U8 R249, desc[UR40][R178.64] ;  /* 0x00000028b2f9e981 */ /* 0x000322000c1e1100 */
[----:B------:R-:W-:Y:S02]  /*3de0*/  PRMT R137, RZ, 0x7610, R137 ;  /* 0x00007610ff897816 */ /* 0x000fe40000000089 */
[CC--:B------:R-:W-:Y:S02]  /*3df0*/  IADD3 R204, P6, R177.reuse, R68.reuse, RZ ;  /* 0x00000044b1cc7210 */ /* 0x0c0fe40007fde0ff */
[-C--:B------:R-:W-:Y:S02]  /*3e00*/  LEA.HI.X.SX32 R135, R20, R69.reuse, 0x1, P4 ;  /* 0x0000004514877211 */ /* 0x080fe400020f0eff */
[----:B------:R-:W-:Y:S02]  /*3e10*/  LEA.HI.X.SX32 R205, R177, R69, 0x1, P6 ;  /* 0x00000045b1cd7211 */ /* 0x000fe400030f0eff */
[----:B0-----:R-:W-:Y:S01]  /*3e20*/  IADD3 R202, P6, R176, R68, RZ ;  /* 0x00000044b0ca7210 */ /* 0x001fe20007fde0ff */
[----:B------:R0:W4:Y:S01]  /*3e30*/  @!P5 LDG.E.U8 R137, desc[UR40][R134.64] ;  /* 0x000000288689d981 */ /* 0x000122000c1e1100 */
[----:B------:R-:W-:-:S02]  /*3e40*/  PRMT R136, RZ, 0x7610, R136 ;  /* 0x00007610ff887816 */ /* 0x000fc40000000088 */
[----:B------:R-:W-:Y:S02]  /*3e50*/  ISETP.GE.AND P5, PT, R90, UR58, PT ;  /* 0x0000003a5a007c0c */ /* 0x000fe4000bfa6270 */
[----:B------:R-:W-:Y:S02]  /*3e60*/  LEA.HI.X.SX32 R203, R176, R69, 0x1, P6 ;  /* 0x00000045b0cb7211 */ /* 0x000fe400030f0eff */
[----:B-1----:R-:W-:Y:S01]  /*3e70*/  IADD3 R178, P6, R175, R68, RZ ;  /* 0x00000044afb27210 */ /* 0x002fe20007fde0ff */
[----:B------:R1:W4:Y:S01]  /*3e80*/  @!P3 LDG.E.U8 R136, desc[UR40][R204.64] ;  /* 0x00000028cc88b981 */ /* 0x000322000c1e1100 */
[----:B------:R-:W-:Y:S02]  /*3e90*/  ISETP.GE.AND P4, PT, R89, UR58, PT ;  /* 0x0000003a59007c0c */ /* 0x000fe4000bf86270 */
[----:B------:R-:W-:Y:S02]  /*3ea0*/  ISETP.GE.AND P3, PT, R91, UR58, PT ;  /* 0x0000003a5b007c0c */ /* 0x000fe4000bf66270 */
[----:B------:R-:W-:-:S02]  /*3eb0*/  PRMT R252, RZ, 0x7610, R252 ;  /* 0x00007610fffc7816 */ /* 0x000fc400000000fc */
[-C--:B------:R-:W-:Y:S02]  /*3ec0*/  LEA.HI.X.SX32 R179, R175, R69.reuse, 0x1, P6 ;  /* 0x00000045afb37211 */ /* 0x080fe400030f0eff */
[-C--:B0-----:R-:W-:Y:S02]  /*3ed0*/  IADD3 R134, P6, R174, R68.reuse, RZ ;  /* 0x00000044ae867210 */ /* 0x081fe40007fde0ff */
[----:B------:R-:W-:Y:S01]  /*3ee0*/  PRMT R250, RZ, 0x7610, R250 ;  /* 0x00007610fffa7816 */ /* 0x000fe200000000fa */
[----:B------:R-:W4:Y:S01]  /*3ef0*/  @!P5 LDG.E.U8 R252, desc[UR40][R178.64] ;  /* 0x00000028b2fcd981 */ /* 0x000f22000c1e1100 */
[----:B-1----:R-:W-:Y:S02]  /*3f00*/  IADD3 R204, P5, R130, R68, RZ ;  /* 0x0000004482cc7210 */ /* 0x002fe40007fbe0ff */
[----:B------:R-:W-:Y:S02]  /*3f10*/  LEA.HI.X.SX32 R135, R174, R69, 0x1, P6 ;  /* 0x00000045ae877211 */ /* 0x000fe400030f0eff */
[----:B------:R-:W-:Y:S01]  /*3f20*/  PRMT R251, RZ, 0x7610, R251 ;  /* 0x00007610fffb7816 */ /* 0x000fe200000000fb */
[----:B------:R0:W4:Y:S01]  /*3f30*/  @!P4 LDG.E.U8 R250, desc[UR40][R202.64] ;  /* 0x00000028cafac981 */ /* 0x000122000c1e1100 */
[----:B------:R-:W-:-:S02]  /*3f40*/  ISETP.GE.AND P6, PT, R92, UR58, PT ;  /* 0x0000003a5c007c0c */ /* 0x000fc4000bfc6270 */
[----:B------:R-:W-:Y:S02]  /*3f50*/  PRMT R248, RZ, 0x7610, R248 ;  /* 0x00007610fff87816 */ /* 0x000fe400000000f8 */
[-C--:B------:R-:W-:Y:S01]  /*3f60*/  LEA.HI.X.SX32 R205, R130, R69.reuse, 0x1, P5 ;  /* 0x0000004582cd7211 */ /* 0x080fe200028f0eff */
[----:B------:R1:W4:Y:S01]  /*3f70*/  @!P3 LDG.E.U8 R251, desc[UR40][R134.64] ;  /* 0x0000002886fbb981 */ /* 0x000322000c1e1100 */
[----:B------:R-:W-:Y:S02]  /*3f80*/  ISETP.GE.AND P3, PT, R93, UR58, PT ;  /* 0x0000003a5d007c0c */ /* 0x000fe4000bf66270 */
[C---:B0-----:R-:W-:Y:S01]  /*3f90*/  IADD3 R202, P5, R173.reuse, R68, RZ ;  /* 0x00000044adca7210 */ /* 0x041fe20007fbe0ff */
[----:B------:R0:W4:Y:S01]  /*3fa0*/  @!P0 LDG.E.U8 R248, desc[UR40][R204.64] ;  /* 0x00000028ccf88981 */ /* 0x000122000c1e1100 */
[----:B------:R-:W-:Y:S02]  /*3fb0*/  PRMT R242, RZ, 0x7610, R242 ;  /* 0x00007610fff27816 */ /* 0x000fe400000000f2 */
[----:B------:R-:W-:-:S02]  /*3fc0*/  LEA.HI.X.SX32 R203, R173, R69, 0x1, P5 ;  /* 0x00000045adcb7211 */ /* 0x000fc400028f0eff */
[-C--:B------:R-:W-:Y:S02]  /*3fd0*/  IADD3 R178, P0, R172, R68.reuse, RZ ;  /* 0x00000044acb27210 */ /* 0x080fe40007f1e0ff */
[----:B------:R-:W-:Y:S01]  /*3fe0*/  ISETP.GE.AND P5, PT, R94, UR58, PT ;  /* 0x0000003a5e007c0c */ /* 0x000fe2000bfa6270 */
[----:B------:R0:W4:Y:S01]  /*3ff0*/  @!P6 LDG.E.U8 R242, desc[UR40][R202.64] ;  /* 0x00000028caf2e981 */ /* 0x000122000c1e1100 */
[----:B------:R-:W-:Y:S02]  /*4000*/  PRMT R221, RZ, 0x7610, R221 ;  /* 0x00007610ffdd7816 */ /* 0x000fe400000000dd */
[----:B------:R-:W-:Y:S02]  /*4010*/  LEA.HI.X.SX32 R179, R172, R69, 0x1, P0 ;  /* 0x00000045acb37211 */ /* 0x000fe400000f0eff */
[----:B-1----:R-:W-:Y:S02]  /*4020*/  IADD3 R134, P6, R171, R68, RZ ;  /* 0x00000044ab867210 */ /* 0x002fe40007fde0ff */
[----:B------:R-:W-:Y:S01]  /*4030*/  ISETP.GE.AND P0, PT, R95, UR58, PT ;  /* 0x0000003a5f007c0c */ /* 0x000fe2000bf06270 */
[----:B------:R1:W4:Y:S01]  /*4040*/  @!P3 LDG.E.U8 R221, desc[UR40][R178.64] ;  /* 0x00000028b2ddb981 */ /* 0x000322000c1e1100 */
[----:B------:R-:W-:-:S02]  /*4050*/  PRMT R247, RZ, 0x7610, R247 ;  /* 0x00007610fff77816 */ /* 0x000fc400000000f7 */
[-C--:B------:R-:W-:Y:S02]  /*4060*/  LEA.HI.X.SX32 R135, R171, R69.reuse, 0x1, P6 ;  /* 0x00000045ab877211 */ /* 0x080fe400030f0eff */
[-C--:B0-----:R-:W-:Y:S02]  /*4070*/  IADD3 R204, P3, R170, R68.reuse, RZ ;  /* 0x00000044aacc7210 */ /* 0x081fe40007f7e0ff */
[----:B------:R-:W-:Y:S01]  /*4080*/  ISETP.GE.AND P6, PT, R96, UR58, PT ;  /* 0x0000003a60007c0c */ /* 0x000fe2000bfc6270 */
[----:B------:R0:W4:Y:S01]  /*4090*/  @!P5 LDG.E.U8 R247, desc[UR40][R134.64] ;  /* 0x0000002886f7d981 */ /* 0x000122000c1e1100 */
[----:B------:R-:W-:Y:S02]  /*40a0*/  PRMT R246, RZ, 0x7610, R246 ;  /* 0x00007610fff67816 */ /* 0x000fe400000000f6 */
[----:B------:R-:W-:Y:S02]  /*40b0*/  LEA.HI.X.SX32 R205, R170, R69, 0x1, P3 ;  /* 0x00000045aacd7211 */ /* 0x000fe400018f0eff */
[----:B------:R-:W-:-:S02]  /*40c0*/  IADD3 R202, P5, R169, R68, RZ ;  /* 0x00000044a9ca7210 */ /* 0x000fc40007fbe0ff */
[----:B------:R-:W-:Y:S01]  /*40d0*/  ISETP.GE.AND P3, PT, R97, UR58, PT ;  /* 0x0000003a61007c0c */ /* 0x000fe2000bf66270 */
[----:B------:R0:W4:Y:S01]  /*40e0*/  @!P0 LDG.E.U8 R246, desc[UR40][R204.64] ;  /* 0x00000028ccf68981 */ /* 0x000122000c1e1100 */
[-C--:B------:R-:W-:Y:S02]  /*40f0*/  LEA.HI.X.SX32 R203, R169, R69.reuse, 0x1, P5 ;  /* 0x00000045a9cb7211 */ /* 0x080fe400028f0eff */
[----:B------:R-:W-:Y:S02]  /*4100*/  PRMT R245, RZ, 0x7610, R245 ;  /* 0x00007610fff57816 */ /* 0x000fe400000000f5 */
[----:B-1----:R-:W-:Y:S02]  /*4110*/  IADD3 R178, P5, R168, R68, RZ ;  /* 0x00000044a8b27210 */ /* 0x002fe40007fbe0ff */
[----:B------:R-:W-:Y:S02]  /*4120*/  ISETP.GE.AND P0, PT, R98, UR58, PT ;  /* 0x0000003a62007c0c */ /* 0x000fe4000bf06270 */
[----:B------:R-:W-:Y:S01]  /*4130*/  PRMT R244, RZ, 0x7610, R244 ;  /* 0x00007610fff47816 */ /* 0x000fe200000000f4 */
[----:B------:R1:W4:Y:S01]  /*4140*/  @!P6 LDG.E.U8 R245, desc[UR40][R202.64] ;  /* 0x00000028caf5e981 */ /* 0x000322000c1e1100 */
[----:B------:R-:W-:-:S02]  /*4150*/  LEA.HI.X.SX32 R179, R168, R69, 0x1, P5 ;  /* 0x00000045a8b37211 */ /* 0x000fc400028f0eff */
[-C--:B0-----:R-:W-:Y:S02]  /*4160*/  IADD3 R134, P6, R167, R68.reuse, RZ ;  /* 0x00000044a7867210 */ /* 0x081fe40007fde0ff */
[----:B------:R-:W-:Y:S01]  /*4170*/  PRMT R243, RZ, 0x7610, R243 ;  /* 0x00007610fff37816 */ /* 0x000fe200000000f3 */
[----:B------:R0:W4:Y:S01]  /*4180*/  @!P3 LDG.E.U8 R244, desc[UR40][R178.64] ;  /* 0x00000028b2f4b981 */ /* 0x000122000c1e1100 */
[----:B------:R-:W-:Y:S02]  /*4190*/  IADD3 R204, P3, R129, R68, RZ ;  /* 0x0000004481cc7210 */ /* 0x000fe40007f7e0ff */
[-C--:B------:R-:W-:Y:S02]  /*41a0*/  LEA.HI.X.SX32 R135, R167, R69.reuse, 0x1, P6 ;  /* 0x00000045a7877211 */ /* 0x080fe400030f0eff */
[----:B------:R-:W-:Y:S02]  /*41b0*/  PRMT R241, RZ, 0x7610, R241 ;  /* 0x00007610fff17816 */ /* 0x000fe400000000f1 */
[----:B------:R-:W-:Y:S01]  /*41c0*/  LEA.HI.X.SX32 R205, R129, R69, 0x1, P3 ;  /* 0x0000004581cd7211 */ /* 0x000fe200018f0eff */
[----:B------:R0:W4:Y:S01]  /*41d0*/  @!P0 LDG.E.U8 R243, desc[UR40][R134.64] ;  /* 0x0000002886f38981 */ /* 0x000122000c1e1100 */
[----:B------:R-:W-:-:S02]  /*41e0*/  ISETP.GE.AND P6, PT, R99, UR58, PT ;  /* 0x0000003a63007c0c */ /* 0x000fc4000bfc6270 */
[----:B------:R-:W-:Y:S01]  /*41f0*/  ISETP.GE.AND P0, PT, R100, UR58, PT ;  /* 0x0000003a64007c0c */ /* 0x000fe2000bf06270 */
[----:B------:R-:W4:Y:S01]  /*4200*/  @!P2 LDG.E.U8 R241, desc[UR40][R204.64] ;  /* 0x00000028ccf1a981 */ /* 0x000f22000c1e1100 */
[CC--:B-1----:R-:W-:Y:S02]  /*4210*/  IADD3 R202, P3, R166.reuse, R68.reuse, RZ ;  /* 0x00000044a6ca7210 */ /* 0x0c2fe40007f7e0ff */
[----:B0-----:R-:W-:Y:S02]  /*4220*/  IADD3 R178, P2, R165, R68, RZ ;  /* 0x00000044a5b27210 */ /* 0x001fe40007f5e0ff */
[----:B------:R-:W-:Y:S02]  /*4230*/  PRMT R235, RZ, 0x7610, R235 ;  /* 0x00007610ffeb7816 */ /* 0x000fe400000000eb */
[----:B------:R-:W-:Y:S02]  /*4240*/  LEA.HI.X.SX32 R203, R166, R69, 0x1, P3 ;  /* 0x00000045a6cb7211 */ /* 0x000fe400018f0eff */
[----:B------:R-:W-:-:S02]  /*4250*/  PRMT R240, RZ, 0x7610, R240 ;  /* 0x00007610fff07816 */ /* 0x000fc400000000f0 */
[----:B------:R-:W-:Y:S01]  /*4260*/  LEA.HI.X.SX32 R179, R165, R69, 0x1, P2 ;  /* 0x00000045a5b37211 */ /* 0x000fe200010f0eff */
[----:B------:R0:W4:Y:S01]  /*4270*/  @!P6 LDG.E.U8 R235, desc[UR40][R202.64] ;  /* 0x00000028caebe981 */ /* 0x000122000c1e1100 */
[----:B------:R-:W-:Y:S02]  /*4280*/  ISETP.GE.AND P3, PT, R101, UR58, PT ;  /* 0x0000003a65007c0c */ /* 0x000fe4000bf66270 */
[----:B------:R-:W-:Y:S01]  /*4290*/  ISETP.GE.AND P2, PT, R102, UR58, PT ;  /* 0x0000003a66007c0c */ /* 0x000fe2000bf46270 */
[----:B------:R1:W4:Y:S01]  /*42a0*/  @!P0 LDG.E.U8 R240, desc[UR40][R178.64] ;  /* 0x00000028b2f08981 */ /* 0x000322000c1e1100 */
[-C--:B------:R-:W-:Y:S02]  /*42b0*/  IADD3 R134, P6, R164, R68.reuse, RZ ;  /* 0x00000044a4867210 */ /* 0x080fe40007fde0ff */
[----:B------:R-:W-:Y:S02]  /*42c0*/  IADD3 R210, P0, R163, R68, RZ ;  /* 0x00000044a3d27210 */ /* 0x000fe40007f1e0ff */
[----:B------:R-:W-:-:S02]  /*42d0*/  PRMT R239, RZ, 0x7610, R239 ;  /* 0x00007610ffef7816 */ /* 0x000fc400000000ef */
[-C--:B------:R-:W-:Y:S02]  /*42e0*/  LEA.HI.X.SX32 R135, R164, R69.reuse, 0x1, P6 ;  /* 0x00000045a4877211 */ /* 0x080fe400030f0eff */
[----:B------:R-:W-:Y:S02]  /*42f0*/  PRMT R238, RZ, 0x7610, R238 ;  /* 0x00007610ffee7816 */ /* 0x000fe400000000ee */
[----:B------:R-:W-:Y:S01]  /*4300*/  LEA.HI.X.SX32 R211, R163, R69, 0x1, P0 ;  /* 0x00000045a3d37211 */ /* 0x000fe200000f0eff */
[----:B------:R2:W4:Y:S01]  /*4310*/  @!P3 LDG.E.U8 R239, desc[UR40][R134.64] ;  /* 0x0000002886efb981 */ /* 0x000522000c1e1100 */
[----:B------:R-:W-:Y:S02]  /*4320*/  ISETP.GE.AND P6, PT, R103, UR58, PT ;  /* 0x0000003a67007c0c */ /* 0x000fe4000bfc6270 */
[----:B------:R-:W-:Y:S01]  /*4330*/  ISETP.GE.AND P0, PT, R104, UR58, PT ;  /* 0x0000003a68007c0c */ /* 0x000fe2000bf06270 */
[----:B------:R-:W4:Y:S01]  /*4340*/  @!P2 LDG.E.U8 R238, desc[UR40][R210.64] ;  /* 0x00000028d2eea981 */ /* 0x000f22000c1e1100 */
[----:B0-----:R-:W-:-:S02]  /*4350*/  IADD3 R202, P3, R162, R68, RZ ;  /* 0x00000044a2ca7210 */ /* 0x001fc40007f7e0ff */
[C---:B-1----:R-:W-:Y:S02]  /*4360*/  IADD3 R178, P2, R161.reuse, R68, RZ ;  /* 0x00000044a1b27210 */ /* 0x042fe40007f5e0ff */
[----:B------:R-:W-:Y:S02]  /*4370*/  PRMT R237, RZ, 0x7610, R237 ;  /* 0x00007610ffed7816 */ /* 0x000fe400000000ed */
[-C--:B------:R-:W-:Y:S02]  /*4380*/  LEA.HI.X.SX32 R203, R162, R69.reuse, 0x1, P3 ;  /* 0x00000045a2cb7211 */ /* 0x080fe400018f0eff */
[----:B------:R-:W-:Y:S02]  /*4390*/  PRMT R227, RZ, 0x7610, R227 ;  /* 0x00007610ffe37816 */ /* 0x000fe400000000e3 */
[----:B------:R-:W-:Y:S01]  /*43a0*/  LEA.HI.X.SX32 R179, R161, R69, 0x1, P2 ;  /* 0x00000045a1b37211 */ /* 0x000fe200010f0eff */
[----:B------:R0:W4:Y:S01]  /*43b0*/  @!P6 LDG.E.U8 R237, desc[UR40][R202.64] ;  /* 0x00000028caede981 */ /* 0x000122000c1e1100 */
[----:B------:R-:W-:-:S02]  /*43c0*/  LEA.HI R181, R0, 0x4e, RZ, 0x1a ;  /* 0x0000004e00b57811 */ /* 0x000fc400078fd0ff */
[----:B------:R-:W-:Y:S01]  /*43d0*/  ISETP.GE.AND P3, PT, R105, UR58, PT ;  /* 0x0000003a69007c0c */ /* 0x000fe2000bf66270 */
[----:B------:R1:W4:Y:S01]  /*43e0*/  @!P0 LDG.E.U8 R227, desc[UR40][R178.64] ;  /* 0x00000028b2e38981 */ /* 0x000322000c1e1100 */
[-C--:B--2---:R-:W-:Y:S02]  /*43f0*/  IADD3 R134, P6, R160, R68.reuse, RZ ;  /* 0x00000044a0867210 */ /* 0x084fe40007fde0ff */
[----:B------:R-:W-:Y:S02]  /*4400*/  ISETP.GE.AND P1, PT, R181, UR58, PT ;  /* 0x0000003ab5007c0c */ /* 0x000fe4000bf26270 */
[----:B------:R-:W-:Y:S02]  /*4410*/  ISETP.GE.AND P0, PT, R106, UR58, PT ;  /* 0x0000003a6a007c0c */ /* 0x000fe4000bf06270 */
[----:B------:R-:W-:Y:S02]  /*4420*/  LEA.HI.X.SX32 R135, R160, R69, 0x1, P6 ;  /* 0x00000045a0877211 */ /* 0x000fe400030f0eff */
[----:B------:R-:W-:-:S02]  /*4430*/  IADD3 R204, P2, R128, R68, RZ ;  /* 0x0000004480cc7210 */ /* 0x000fc40007f5e0ff */
[----:B0-----:R-:W-:Y:S02]  /*4440*/  IADD3 R202, P6, R158, R68, RZ ;  /* 0x000000449eca7210 */ /* 0x001fe40007fde0ff */
[----:B------:R-:W-:Y:S02]  /*4450*/  PRMT R236, RZ, 0x7610, R236 ;  /* 0x00007610ffec7816 */ /* 0x000fe400000000ec */
[----:B------:R-:W-:Y:S02]  /*4460*/  PRMT R234, RZ, 0x7610, R234 ;  /* 0x00007610ffea7816 */ /* 0x000fe400000000ea */
[----:B------:R-:W-:Y:S02]  /*4470*/  PRMT R233, RZ, 0x7610, R233 ;  /* 0x00007610ffe97816 */ /* 0x000fe400000000e9 */
[-C--:B------:R-:W-:Y:S01]  /*4480*/  LEA.HI.X.SX32 R205, R128, R69.reuse, 0x1, P2 ;  /* 0x0000004580cd7211 */ /* 0x080fe200010f0eff */
[----:B------:R0:W2:Y:S01]  /*4490*/  @!P3 LDG.E.U8 R236, desc[UR40][R134.64] ;  /* 0x0000002886ecb981 */ /* 0x0000a2000c1e1100 */
[----:B------:R-:W-:-:S02]  /*44a0*/  LEA.HI.X.SX32 R203, R158, R69, 0x1, P6 ;  /* 0x000000459ecb7211 */ /* 0x000fc400030f0eff */
[----:B------:R-:W-:Y:S01]  /*44b0*/  ISETP.GE.AND P2, PT, R107, UR58, PT ;  /* 0x0000003a6b007c0c */ /* 0x000fe2000bf46270 */
[----:B------:R-:W2:Y:S01]  /*44c0*/  @!P1 LDG.E.U8 R234, desc[UR40][R204.64] ;  /* 0x00000028ccea9981 */ /* 0x000ea2000c1e1100 */
[-C--:B-1----:R-:W-:Y:S02]  /*44d0*/  IADD3 R178, P3, R156, R68.reuse, RZ ;  /* 0x000000449cb27210 */ /* 0x082fe40007f7e0ff */
[----:B------:R-:W-:Y:S01]  /*44e0*/  ISETP.GE.AND P1, PT, R108, UR58, PT ;  /* 0x0000003a6c007c0c */ /* 0x000fe2000bf26270 */
[----:B------:R-:W2:Y:S01]  /*44f0*/  @!P0 LDG.E.U8 R233, desc[UR40][R202.64] ;  /* 0x00000028cae98981 */ /* 0x000ea2000c1e1100 */
[----:B------:R-:W-:Y:S02]  /*4500*/  ISETP.GE.AND P0, PT, R109, UR58, PT ;  /* 0x0000003a6d007c0c */ /* 0x000fe4000bf06270 */
[----:B------:R-:W-:Y:S02]  /*4510*/  LEA.HI.X.SX32 R179, R156, R69, 0x1, P3 ;  /* 0x000000459cb37211 */ /* 0x000fe400018f0eff */
[----:B0-----:R-:W-:-:S02]  /*4520*/  IADD3 R134, P6, R154, R68, RZ ;  /* 0x000000449a867210 */ /* 0x001fc40007fde0ff */
[----:B------:R-:W-:Y:S02]  /*4530*/  IADD3 R210, P3, R152, R68, RZ ;  /* 0x0000004498d27210 */ /* 0x000fe40007f7e0ff */
[----:B------:R-:W-:Y:S02]  /*4540*/  PRMT R232, RZ, 0x7610, R232 ;  /* 0x00007610ffe87816 */ /* 0x000fe400000000e8 */
[----:B------:R-:W-:Y:S02]  /*4550*/  PRMT R231, RZ, 0x7610, R231 ;  /* 0x00007610ffe77816 */ /* 0x000fe400000000e7 */
[----:B------:R-:W-:Y:S02]  /*4560*/  PRMT R230, RZ, 0x7610, R230 ;  /* 0x00007610ffe67816 */ /* 0x000fe400000000e6 */
[-C--:B------:R-:W-:Y:S01]  /*4570*/  LEA.HI.X.SX32 R135, R154, R69.reuse, 0x1, P6 ;  /* 0x000000459a877211 */ /* 0x080fe200030f0eff */
[----:B------:R0:W2:Y:S01]  /*4580*/  @!P2 LDG.E.U8 R232, desc[UR40][R178.64] ;  /* 0x00000028b2e8a981 */ /* 0x0000a2000c1e1100 */
[----:B------:R-:W-:-:S02]  /*4590*/  LEA.HI.X.SX32 R211, R152, R69, 0x1, P3 ;  /* 0x0000004598d37211 */ /* 0x000fc400018f0eff */
[----:B------:R-:W-:Y:S01]  /*45a0*/  ISETP.GE.AND P2, PT, R110, UR58, PT ;  /* 0x0000003a6e007c0c */ /* 0x000fe2000bf46270 */
[----:B------:R1:W2:Y:S01]  /*45b0*/  @!P1 LDG.E.U8 R231, desc[UR40][R134.64] ;  /* 0x0000002886e79981 */ /* 0x0002a2000c1e1100 */
[----:B------:R-:W-:-:S03]  /*45c0*/  ISETP.GE.AND P1, PT, R111, UR58, PT ;  /* 0x0000003a6f007c0c */ /* 0x000fc6000bf26270 */
[----:B------:R-:W2:Y:S01]  /*45d0*/  @!P0 LDG.E.U8 R230, desc[UR40][R210.64] ;  /* 0x00000028d2e68981 */ /* 0x000ea2000c1e1100 */
[----:B------:R-:W-:Y:S02]  /*45e0*/  ISETP.GE.AND P0, PT, R112, UR58, PT ;  /* 0x0000003a70007c0c */ /* 0x000fe4000bf06270 */
[-C--:B0-----:R-:W-:Y:S02]  /*45f0*/  IADD3 R178, P3, R148, R68.reuse, RZ ;  /* 0x0000004494b27210 */ /* 0x081fe40007f7e0ff */
[-C--:B------:R-:W-:Y:S02]  /*4600*/  IADD3 R204, P6, R150, R68.reuse, RZ ;  /* 0x0000004496cc7210 */ /* 0x080fe40007fde0ff */
[----:B------:R-:W-:Y:S02]  /*4610*/  LEA.HI.X.SX32 R179, R148, R69, 0x1, P3 ;  /* 0x0000004594b37211 */ /* 0x000fe400018f0eff */
[----:B------:R-:W-:Y:S02]  /*4620*/  IADD3 R202, P3, R146, R68, RZ ;  /* 0x0000004492ca7210 */ /* 0x000fe40007f7e0ff */
[----:B------:R-:W-:-:S02]  /*4630*/  PRMT R218, RZ, 0x7610, R218 ;  /* 0x00007610ffda7816 */ /* 0x000fc400000000da */
[-C--:B------:R-:W-:Y:S02]  /*4640*/  LEA.HI.X.SX32 R205, R150, R69.reuse, 0x1, P6 ;  /* 0x0000004596cd7211 */ /* 0x080fe400030f0eff */
[----:B------:R-:W-:Y:S02]  /*4650*/  PRMT R229, RZ, 0x7610, R229 ;  /* 0x00007610ffe57816 */ /* 0x000fe400000000e5 */
[----:B------:R-:W-:Y:S01]  /*4660*/  PRMT R228, RZ, 0x7610, R228 ;  /* 0x00007610ffe47816 */ /* 0x000fe200000000e4 */
[----:B------:R0:W2:Y:S01]  /*4670*/  @!P2 LDG.E.U8 R218, desc[UR40][R204.64] ;  /* 0x00000028ccdaa981 */ /* 0x0000a2000c1e1100 */
[----:B------:R-:W-:Y:S02]  /*4680*/  LEA.HI.X.SX32 R203, R146, R69, 0x1, P3 ;  /* 0x0000004592cb7211 */ /* 0x000fe400018f0eff */
[----:B-1----:R-:W-:Y:S01]  /*4690*/  IADD3 R134, P2, R126, R68, RZ ;  /* 0x000000447e867210 */ /* 0x002fe20007f5e0ff */
[----:B------:R1:W2:Y:S01]  /*46a0*/  @!P1 LDG.E.U8 R229, desc[UR40][R178.64] ;  /* 0x00000028b2e59981 */ /* 0x0002a2000c1e1100 */
[----:B------:R-:W-:-:S02]  /*46b0*/  LEA.HI R181, R0, 0x5e, RZ, 0x1a ;  /* 0x0000005e00b57811 */ /* 0x000fc400078fd0ff */
[----:B------:R-:W-:Y:S01]  /*46c0*/  ISETP.GE.AND P1, PT, R113, UR58, PT ;  /* 0x0000003a71007c0c */ /* 0x000fe2000bf26270 */
[----:B------:R3:W2:Y:S01]  /*46d0*/  @!P0 LDG.E.U8 R228, desc[UR40][R202.64] ;  /* 0x00000028cae48981 */ /* 0x0006a2000c1e1100 */
[----:B------:R-:W-:Y:S02]  /*46e0*/  ISETP.GE.AND P0, PT, R114, UR58, PT ;  /* 0x0000003a72007c0c */ /* 0x000fe4000bf06270 */
[----:B------:R-:W-:Y:S02]  /*46f0*/  LEA.HI.X.SX32 R135, R126, R69, 0x1, P2 ;  /* 0x000000457e877211 */ /* 0x000fe400010f0eff */
[----:B------:R-:W-:Y:S02]  /*4700*/  ISETP.GE.AND P4, PT, R181, UR58, PT ;  /* 0x0000003ab5007c0c */ /* 0x000fe4000bf86270 */
[-C--:B0-----:R-:W-:Y:S02]  /*4710*/  IADD3 R204, P2, R144, R68.reuse, RZ ;  /* 0x0000004490cc7210 */ /* 0x081fe40007f5e0ff */
[----:B-1----:R-:W-:-:S02]  /*4720*/  IADD3 R178, P3, R142, R68, RZ ;  /* 0x000000448eb27210 */ /* 0x002fc40007f7e0ff */
[----:B------:R-:W-:Y:S02]  /*4730*/  PRMT R225, RZ, 0x7610, R225 ;  /* 0x00007610ffe17816 */ /* 0x000fe400000000e1 */
[----:B------:R-:W-:Y:S02]  /*4740*/  PRMT R224, RZ, 0x7610, R224 ;  /* 0x00007610ffe07816 */ /* 0x000fe400000000e0 */
[-C--:B------:R-:W-:Y:S02]  /*4750*/  LEA.HI.X.SX32 R205, R144, R69.reuse, 0x1, P2 ;  /* 0x0000004590cd7211 */ /* 0x080fe400010f0eff */
[----:B------:R-:W-:Y:S02]  /*4760*/  LEA.HI.X.SX32 R179, R142, R69, 0x1, P3 ;  /* 0x000000458eb37211 */ /* 0x000fe400018f0eff */
[----:B------:R-:W-:Y:S01]  /*4770*/  ISETP.GE.AND P2, PT, R115, UR58, PT ;  /* 0x0000003a73007c0c */ /* 0x000fe2000bf46270 */
[----:B------:R-:W2:Y:S01]  /*4780*/  @!P1 LDG.E.U8 R225, desc[UR40][R204.64] ;  /* 0x00000028cce19981 */ /* 0x000ea2000c1e1100 */
[----:B------:R-:W-:-:S02]  /*4790*/  ISETP.GE.AND P3, PT, R116, UR58, PT ;  /* 0x0000003a74007c0c */ /* 0x000fc4000bf66270 */
[----:B------:R-:W-:Y:S01]  /*47a0*/  PRMT R226, RZ, 0x7610, R226 ;  /* 0x00007610ffe27816 */ /* 0x000fe200000000e2 */
[----:B------:R-:W2:Y:S01]  /*47b0*/  @!P0 LDG.E.U8 R224, desc[UR40][R178.64] ;  /* 0x00000028b2e08981 */ /* 0x000ea2000c1e1100 */
[-C--:B------:R-:W-:Y:S02]  /*47c0*/  IADD3 RZ, P1, R159, R68.reuse, RZ ;  /* 0x000000449fff7210 */ /* 0x080fe40007f3e0ff */
[----:B------:R-:W-:Y:S01]  /*47d0*/  IADD3 RZ, P0, R157, R68, RZ ;  /* 0x000000449dff7210 */ /* 0x000fe20007f1e0ff */
[C---:B---3--:R-:W-:Y:S01]  /*47e0*/  IMAD.IADD R202, R159.reuse, 0x1, R68 ;  /* 0x000000019fca7824 */ /* 0x048fe200078e0244 */
[----:B------:R0:W3:Y:S01]  /*47f0*/  @!P4 LDG.E.U8 R226, desc[UR40][R134.64] ;  /* 0x0000002886e2c981 */ /* 0x0000e2000c1e1100 */
[----:B------:R-:W-:Y:S02]  /*4800*/  PRMT R223, RZ, 0x7610, R223 ;  /* 0x00007610ffdf7816 */ /* 0x000fe400000000df */
[----:B------:R-:W-:Y:S02]  /*4810*/  PRMT R222, RZ, 0x7610, R222 ;  /* 0x00007610ffde7816 */ /* 0x000fe400000000de */
[-C--:B------:R-:W-:Y:S01]  /*4820*/  LEA.HI.X.SX32 R203, R159, R69.reuse, 0x1, P1 ;  /* 0x000000459fcb7211 */ /* 0x080fe200008f0eff */
[C---:B0-----:R-:W-:Y:S01]  /*4830*/  IMAD.IADD R134, R157.reuse, 0x1, R68 ;  /* 0x000000019d867824 */ /* 0x041fe200078e0244 */
[----:B------:R-:W-:-:S03]  /*4840*/  LEA.HI.X.SX32 R135, R157, R69, 0x1, P0 ;  /* 0x000000459d877211 */ /* 0x000fc600000f0eff */
[----:B------:R0:W3:Y:S01]  /*4850*/  @!P2 LDG.E.U8 R223, desc[UR40][R202.64] ;  /* 0x00000028cadfa981 */ /* 0x0000e2000c1e1100 */
[----:B------:R-:W-:Y:S02]  /*4860*/  ISETP.GE.AND P4, PT, R117, UR58, PT ;  /* 0x0000003a75007c0c */ /* 0x000fe4000bf86270 */
[-C--:B------:R-:W-:Y:S01]  /*4870*/  IADD3 RZ, P2, R155, R68.reuse, RZ ;  /* 0x000000449bff7210 */ /* 0x080fe20007f5e0ff */
[----:B------:R1:W3:Y:S01]  /*4880*/  @!P3 LDG.E.U8 R222, desc[UR40][R134.64] ;  /* 0x0000002886deb981 */ /* 0x0002e2000c1e1100 */
[----:B------:R-:W-:Y:S02]  /*4890*/  ISETP.GE.AND P3, PT, R118, UR58, PT ;  /* 0x0000003a76007c0c */ /* 0x000fe4000bf66270 */
[----:B------:R-:W-:Y:S02]  /*48a0*/  IADD3 RZ, P1, R153, R68, RZ ;  /* 0x0000004499ff7210 */ /* 0x000fe40007f3e0ff */
[----:B------:R-:W-:Y:S02]  /*48b0*/  LEA.HI R181, R0, 0x6e, RZ, 0x1a ;  /* 0x0000006e00b57811 */ /* 0x000fe400078fd0ff */
[----:B------:R-:W-:-:S02]  /*48c0*/  ISETP.GE.AND P0, PT, R119, UR58, PT ;  /* 0x0000003a77007c0c */ /* 0x000fc4000bf06270 */
[-C--:B------:R-:W-:Y:S02]  /*48d0*/  LEA.HI.X.SX32 R205, R155, R69.reuse, 0x1, P2 ;  /* 0x000000459bcd7211 */ /* 0x080fe400010f0eff */
[-C--:B------:R-:W-:Y:S01]  /*48e0*/  LEA.HI.X.SX32 R179, R153, R69.reuse, 0x1, P1 ;  /* 0x0000004599b37211 */ /* 0x080fe200008f0eff */
[--C-:B------:R-:W-:Y:S01]  /*48f0*/  IMAD.IADD R204, R155, 0x1, R68.reuse ;  /* 0x000000019bcc7824 */ /* 0x100fe200078e0244 */
[----:B------:R-:W-:Y:S02]  /*4900*/  ISETP.GE.AND P5, PT, R181, UR58, PT ;  /* 0x0000003ab5007c0c */ /* 0x000fe4000bfa6270 */
[----:B------:R-:W-:Y:S02]  /*4910*/  PRMT R207, RZ, 0x7610, R207 ;  /* 0x00007610ffcf7816 */ /* 0x000fe400000000cf */
[-C--:B------:R-:W-:Y:S02]  /*4920*/  IADD3 RZ, P2, R151, R68.reuse, RZ ;  /* 0x0000004497ff7210 */ /* 0x080fe40007f5e0ff */
[----:B------:R-:W-:Y:S01]  /*4930*/  IADD3 RZ, P1, R127, R68, RZ ;  /* 0x000000447fff7210 */ /* 0x000fe20007f3e0ff */
[----:B------:R-:W-:Y:S01]  /*4940*/  IMAD.IADD R178, R153, 0x1, R68 ;  /* 0x0000000199b27824 */ /* 0x000fe200078e0244 */
[----:B------:R-:W-:Y:S01]  /*4950*/  PRMT R220, RZ, 0x7610, R220 ;  /* 0x00007610ffdc7816 */ /* 0x000fe200000000dc */
[C---:B0-----:R-:W-:Y:S01]  /*4960*/  IMAD.IADD R202, R151.reuse, 0x1, R68 ;  /* 0x0000000197ca7824 */ /* 0x041fe200078e0244 */
[----:B------:R-:W-:Y:S01]  /*4970*/  PRMT R219, RZ, 0x7610, R219 ;  /* 0x00007610ffdb7816 */ /* 0x000fe200000000db */
[----:B------:R-:W3:Y:S01]  /*4980*/  @!P4 LDG.E.U8 R207, desc[UR40][R204.64] ;  /* 0x00000028cccfc981 */ /* 0x000ee2000c1e1100 */
[----:B------:R-:W-:-:S02]  /*4990*/  LEA.HI.X.SX32 R203, R151, R69, 0x1, P2 ;  /* 0x0000004597cb7211 */ /* 0x000fc400010f0eff */
[----:B-1----:R-:W-:Y:S01]  /*49a0*/  LEA.HI.X.SX32 R135, R127, R69, 0x1, P1 ;  /* 0x000000457f877211 */ /* 0x002fe200008f0eff */
[----:B------:R0:W3:Y:S01]  /*49b0*/  @!P3 LDG.E.U8 R220, desc[UR40][R178.64] ;  /* 0x00000028b2dcb981 */ /* 0x0000e2000c1e1100 */
[-C--:B------:R-:W-:Y:S02]  /*49c0*/  IADD3 RZ, P1, R147, R68.reuse, RZ ;  /* 0x0000004493ff7210 */ /* 0x080fe40007f3e0ff */
[----:B------:R-:W-:Y:S01]  /*49d0*/  IADD3 RZ, P2, R149, R68, RZ ;  /* 0x0000004495ff7210 */ /* 0x000fe20007f5e0ff */
[----:B------:R-:W-:Y:S01]  /*49e0*/  IMAD.IADD R134, R127, 0x1, R68 ;  /* 0x000000017f867824 */ /* 0x000fe200078e0244 */
[----:B------:R-:W-:Y:S01]  /*49f0*/  PRMT R217, RZ, 0x7610, R217 ;  /* 0x00007610ffd97816 */ /* 0x000fe200000000d9 */
[----:B------:R-:W3:Y:S01]  /*4a00*/  @!P0 LDG.E.U8 R219, desc[UR40][R202.64] ;  /* 0x00000028cadb8981 */ /* 0x000ee2000c1e1100 */
[----:B------:R-:W-:Y:S02]  /*4a10*/  ISETP.GE.AND P4, PT, R121, UR58, PT ;  /* 0x0000003a79007c0c */ /* 0x000fe4000bf86270 */
[----:B------:R-:W-:-:S02]  /*4a20*/  ISETP.GE.AND P0, PT, R122, UR58, PT ;  /* 0x0000003a7a007c0c */ /* 0x000fc4000bf06270 */
[-C--:B0-----:R-:W-:Y:S01]  /*4a30*/  LEA.HI.X.SX32 R179, R147, R69.reuse, 0x1, P1 ;  /* 0x0000004593b37211 */ /* 0x081fe200008f0eff */
[----:B------:R0:W3:Y:S01]  /*4a40*/  @!P5 LDG.E.U8 R217, desc[UR40][R134.64] ;  /* 0x0000002886d9d981 */ /* 0x0000e2000c1e1100 */
[-C--:B------:R-:W-:Y:S02]  /*4a50*/  LEA.HI.X.SX32 R205, R149, R69.reuse, 0x1, P2 ;  /* 0x0000004595cd7211 */ /* 0x080fe400010f0eff */
[----:B------:R-:W-:Y:S02]  /*4a60*/  IADD3 RZ, P1, R145, R68, RZ ;  /* 0x0000004491ff7210 */ /* 0x000fe40007f3e0ff */
[----:B------:R-:W-:Y:S01]  /*4a70*/  ISETP.GE.AND P2, PT, R123, UR58, PT ;  /* 0x0000003a7b007c0c */ /* 0x000fe2000bf46270 */
[----:B------:R-:W-:Y:S01]  /*4a80*/  IMAD.IADD R178, R147, 0x1, R68 ;  /* 0x0000000193b27824 */ /* 0x000fe200078e0244 */
[----:B------:R-:W-:Y:S02]  /*4a90*/  PRMT R215, RZ, 0x7610, R215 ;  /* 0x00007610ffd77816 */ /* 0x000fe400000000d7 */
[----:B0-----:R-:W-:-:S02]  /*4aa0*/  LEA.HI.X.SX32 R135, R145, R69, 0x1, P1 ;  /* 0x0000004591877211 */ /* 0x001fc400008f0eff */
[-C--:B------:R-:W-:Y:S01]  /*4ab0*/  IADD3 RZ, P1, R143, R68.reuse, RZ ;  /* 0x000000448fff7210 */ /* 0x080fe20007f3e0ff */
[----:B------:R-:W-:Y:S01]  /*4ac0*/  IMAD.IADD R134, R145, 0x1, R68 ;  /* 0x0000000191867824 */ /* 0x000fe200078e0244 */
[----:B------:R-:W-:Y:S01]  /*4ad0*/  PRMT R214, RZ, 0x7610, R214 ;  /* 0x00007610ffd67816 */ /* 0x000fe200000000d6 */
[C---:B------:R-:W-:Y:S01]  /*4ae0*/  IMAD.IADD R202, R143.reuse, 0x1, R68 ;  /* 0x000000018fca7824 */ /* 0x040fe200078e0244 */
[----:B------:R-:W-:Y:S01]  /*4af0*/  PRMT R213, RZ, 0x7610, R213 ;  /* 0x00007610ffd57816 */ /* 0x000fe200000000d5 */
[----:B------:R0:W3:Y:S01]  /*4b00*/  @!P4 LDG.E.U8 R215, desc[UR40][R178.64] ;  /* 0x00000028b2d7c981 */ /* 0x0000e2000c1e1100 */
[----:B------:R-:W-:Y:S02]  /*4b10*/  LEA.HI.X.SX32 R203, R143, R69, 0x1, P1 ;  /* 0x000000458fcb7211 */ /* 0x000fe400008f0eff */
[----:B------:R-:W-:Y:S01]  /*4b20*/  ISETP.GE.AND P1, PT, R124, UR58, PT ;  /* 0x0000003a7c007c0c */ /* 0x000fe2000bf26270 */
[----:B------:R1:W3:Y:S01]  /*4b30*/  @!P0 LDG.E.U8 R214, desc[UR40][R134.64] ;  /* 0x0000002886d68981 */ /* 0x0002e2000c1e1100 */
[----:B------:R-:W-:-:S03]  /*4b40*/  IADD3 RZ, P0, R141, R68, RZ ;  /* 0x000000448dff7210 */ /* 0x000fc60007f1e0ff */
[----:B------:R5:W3:Y:S01]  /*4b50*/  @!P2 LDG.E.U8 R213, desc[UR40][R202.64] ;  /* 0x00000028cad5a981 */ /* 0x000ae2000c1e1100 */
[----:B0-----:R-:W-:Y:S02]  /*4b60*/  LOP3.LUT R178, R3, 0x7a, RZ, 0xfc, !PT ;  /* 0x0000007a03b27812 */ /* 0x001fe400078efcff */
[----:B------:R-:W-:Y:S02]  /*4b70*/  PRMT R212, RZ, 0x7610, R212 ;  /* 0x00007610ffd47816 */ /* 0x000fe400000000d4 */
[----:B------:R-:W-:Y:S01]  /*4b80*/  ISETP.GE.AND P2, PT, R178, UR58, PT ;  /* 0x0000003ab2007c0c */ /* 0x000fe2000bf46270 */
[C-C-:B------:R-:W-:Y:S01]  /*4b90*/  IMAD.IADD R178, R141.reuse, 0x1, R68.reuse ;  /* 0x000000018db27824 */ /* 0x140fe200078e0244 */
[----:B------:R-:W-:Y:S02]  /*4ba0*/  LEA.HI.X.SX32 R179, R141, R69, 0x1, P0 ;  /* 0x000000458db37211 */ /* 0x000fe400000f0eff */
[----:B------:R-:W-:Y:S02]  /*4bb0*/  IADD3 RZ, P0, R139, R68, RZ ;  /* 0x000000448bff7210 */ /* 0x000fe40007f1e0ff */
[----:B------:R-:W-:Y:S01]  /*4bc0*/  LOP3.LUT R181, R3, 0x7c, RZ, 0xfc, !PT ;  /* 0x0000007c03b57812 */ /* 0x000fe200078efcff */
[----:B------:R-:W3:Y:S01]  /*4bd0*/  @!P1 LDG.E.U8 R212, desc[UR40][R178.64] ;  /* 0x00000028b2d49981 */ /* 0x000ee2000c1e1100 */
[----:B------:R-:W-:Y:S01]  /*4be0*/  ISETP.GE.AND P3, PT, R120, UR58, PT ;  /* 0x0000003a78007c0c */ /* 0x000fe2000bf66270 */
[----:B-1----:R-:W-:Y:S01]  /*4bf0*/  IMAD.IADD R134, R139, 0x1, R68 ;  /* 0x000000018b867824 */ /* 0x002fe200078e0244 */
[----:B------:R-:W-:-:S02]  /*4c00*/  PRMT R211, RZ, 0x7610, R211 ;  /* 0x00007610ffd37816 */ /* 0x000fc400000000d3 */
[----:B------:R-:W-:Y:S02]  /*4c10*/  LEA.HI.X.SX32 R135, R139, R69, 0x1, P0 ;  /* 0x000000458b877211 */ /* 0x000fe400000f0eff */
[----:B------:R-:W-:Y:S02]  /*4c20*/  ISETP.GE.AND P1, PT, R181, UR58, PT ;  /* 0x0000003ab5007c0c */ /* 0x000fe4000bf26270 */
[----:B------:R-:W-:Y:S01]  /*4c30*/  LEA.HI R181, R0, 0x7e, RZ, 0x1a ;  /* 0x0000007e00b57811 */ /* 0x000fe200078fd0ff */
[----:B------:R0:W3:Y:S01]  /*4c40*/  @!P2 LDG.E.U8 R211, desc[UR40][R134.64] ;  /* 0x0000002886d3a981 */ /* 0x0000e2000c1e1100 */
[----:B------:R-:W-:Y:S01]  /*4c50*/  IADD3 RZ, P0, R133, R68, RZ ;  /* 0x0000004485ff7210 */ /* 0x000fe20007f1e0ff */
[----:B------:R-:W-:Y:S01]  /*4c60*/  IMAD.IADD R204, R149, 0x1, R68 ;  /* 0x0000000195cc7824 */ /* 0x000fe200078e0244 */
[----:B------:R-:W-:Y:S02]  /*4c70*/  PRMT R216, RZ, 0x7610, R216 ;  /* 0x00007610ffd87816 */ /* 0x000fe400000000d8 */
[----:B------:R-:W-:-:S02]  /*4c80*/  ISETP.GE.AND P2, PT, R181, UR58, PT ;  /* 0x0000003ab5007c0c */ /* 0x000fc4000bf46270 */
[-C--:B-----5:R-:W-:Y:S02]  /*4c90*/  LEA.HI.X.SX32 R203, R133, R69.reuse, 0x1, P0 ;  /* 0x0000004585cb7211 */ /* 0x0a0fe400000f0eff */
[----:B------:R-:W-:Y:S01]  /*4ca0*/  IADD3 RZ, P0, R125, R68, RZ ;  /* 0x000000447dff7210 */ /* 0x000fe20007f1e0ff */
[----:B------:R1:W5:Y:S01]  /*4cb0*/  @!P3 LDG.E.U8 R216, desc[UR40][R204.64] ;  /* 0x00000028ccd8b981 */ /* 0x000362000c1e1100 */
[----:B------:R-:W-:Y:S01]  /*4cc0*/  PRMT R209, RZ, 0x7610, R209 ;  /* 0x00007610ffd17816 */ /* 0x000fe200000000d1 */
[--C-:B------:R-:W-:Y:S01]  /*4cd0*/  IMAD.IADD R202, R133, 0x1, R68.reuse ;  /* 0x0000000185ca7824 */ /* 0x100fe200078e0244 */
[C---:B0-----:R-:W-:Y:S01]  /*4ce0*/  LEA.HI.X.SX32 R135, R125.reuse, R69, 0x1, P0 ;  /* 0x000000457d877211 */ /* 0x041fe200000f0eff */
[----:B------:R-:W-:-:S03]  /*4cf0*/  IMAD.IADD R134, R125, 0x1, R68 ;  /* 0x000000017d867824 */ /* 0x000fc600078e0244 */
[----:B------:R-:W5:Y:S01]  /*4d00*/  @!P1 LDG.E.U8 R209, desc[UR40][R202.64] ;  /* 0x00000028cad19981 */ /* 0x000f62000c1e1100 */
[----:B-1----:R-:W-:-:S06]  /*4d10*/  PRMT R205, RZ, 0x7610, R205 ;  /* 0x00007610ffcd7816 */ /* 0x002fcc00000000cd */
[----:B------:R0:W5:Y:S01]  /*4d20*/  @!P2 LDG.E.U8 R205, desc[UR40][R134.64] ;  /* 0x0000002886cda981 */ /* 0x000162000c1e1100 */
[----:B------:R-:W-:Y:S02]  /*4d30*/  ISETP.GE.AND P0, PT, R71, UR58, PT ;  /* 0x0000003a47007c0c */ /* 0x000fe4000bf06270 */
[----:B------:R-:W-:Y:S02]  /*4d40*/  SHF.R.S32.HI R179, RZ, 0x1f, R138 ;  /* 0x0000001fffb37819 */ /* 0x000fe4000001148a */
[----:B------:R-:W-:Y:S02]  /*4d50*/  PRMT R178, RZ, 0x7610, R178 ;  /* 0x00007610ffb27816 */ /* 0x000fe400000000b2 */
[----:B0-----:R-:W-:-:S04]  /*4d60*/  IADD3 R134, P1, R138, UR45, RZ ;  /* 0x0000002d8a867c10 */ /* 0x001fc8000ff3e0ff */
[C---:B------:R-:W-:Y:S01]  /*4d70*/  IADD3.X R135, R179.reuse, UR10, RZ, P1, !PT ;  /* 0x0000000ab3877c10 */ /* 0x040fe20008ffe4ff */
[----:B------:R-:W-:Y:S01]  /*4d80*/  BAR.SYNC.DEFER_BLOCKING 0x0 ;  /* 0x0000000000007b1d */ /* 0x000fe20000010000 */
[C---:B------:R-:W-:Y:S02]  /*4d90*/  IADD3 R202, P1, R138.reuse, UR44, RZ ;  /* 0x0000002c8aca7c10 */ /* 0x040fe4000ff3e0ff */
[----:B------:R-:W-:Y:S02]  /*4da0*/  PRMT R189, RZ, 0x7610, R189 ;  /* 0x00007610ffbd7816 */ /* 0x000fe400000000bd */
[----:B------:R-:W-:Y:S02]  /*4db0*/  IADD3.X R203, R179, UR9, RZ, P1, !PT ;  /* 0x00000009b3cb7c10 */ /* 0x000fe40008ffe4ff */
[----:B------:R-:W-:Y:S02]  /*4dc0*/  PRMT R187, RZ, 0x7610, R187 ;  /* 0x00007610ffbb7816 */ /* 0x000fe400000000bb */
[----:B------:R-:W-:Y:S01]  /*4dd0*/  PRMT R196, RZ, 0x7610, R196 ;  /* 0x00007610ffc47816 */ /* 0x000fe200000000c4 */
[----:B------:R0:W5:Y:S04]  /*4de0*/  @!P0 LDG.E.U8 R178, desc[UR40][R134.64] ;  /* 0x0000002886b28981 */ /* 0x000168000c1e1100 */
[----:B------:R1:W5:Y:S01]  /*4df0*/  @!P0 LDG.E.U8 R189, desc[UR40][R202.64] ;  /* 0x00000028cabd8981 */ /* 0x000362000c1e1100 */
[----:B0-----:R-:W-:-:S04]  /*4e00*/  IADD3 R134, P1, R138, UR43, RZ ;  /* 0x0000002b8a867c10 */ /* 0x001fc8000ff3e0ff */
[----:B------:R-:W-:Y:S02]  /*4e10*/  IADD3.X R135, R179, UR8, RZ, P1, !PT ;  /* 0x00000008b3877c10 */ /* 0x000fe40008ffe4ff */
[----:B-1----:R-:W-:-:S03]  /*4e20*/  IADD3 R202, P1, R138, UR42, RZ ;  /* 0x0000002a8aca7c10 */ /* 0x002fc6000ff3e0ff */
[----:B------:R0:W5:Y:S01]  /*4e30*/  @!P0 LDG.E.U8 R187, desc[UR40][R134.64] ;  /* 0x0000002886bb8981 */ /* 0x000162000c1e1100 */
[----:B------:R-:W-:Y:S02]  /*4e40*/  IADD3.X R203, R179, UR7, RZ, P1, !PT ;  /* 0x00000007b3cb7c10 */ /* 0x000fe40008ffe4ff */
[----:B------:R-:W-:-:S03]  /*4e50*/  PRMT R194, RZ, 0x7610, R194 ;  /* 0x00007610ffc27816 */ /* 0x000fc600000000c2 */
[----:B------:R1:W5:Y:S01]  /*4e60*/  @!P0 LDG.E.U8 R196, desc[UR40][R202.64] ;  /* 0x00000028cac48981 */ /* 0x000362000c1e1100 */
[----:B0-----:R-:W-:-:S04]  /*4e70*/  IADD3 R134, P1, R138, UR39, RZ ;  /* 0x000000278a867c10 */ /* 0x001fc8000ff3e0ff */
[C---:B------:R-:W-:Y:S02]  /*4e80*/  IADD3.X R135, R179.reuse, UR6, RZ, P1, !PT ;  /* 0x00000006b3877c10 */ /* 0x040fe40008ffe4ff */
[----:B-1----:R-:W-:Y:S02]  /*4e90*/  IADD3 R202, P1, R138, R53, RZ ;  /* 0x000000358aca7210 */ /* 0x002fe40007f3e0ff */
[----:B------:R-:W-:Y:S01]  /*4ea0*/  PRMT R204, RZ, 0x7610, R204 ;  /* 0x00007610ffcc7816 */ /* 0x000fe200000000cc */
[----:B------:R0:W5:Y:S02]  /*4eb0*/  @!P0 LDG.E.U8 R194, desc[UR40][R134.64] ;  /* 0x0000002886c28981 */ /* 0x000164000c1e1100 */
[----:B------:R-:W-:-:S05]  /*4ec0*/  IMAD.X R203, R179, 0x1, R64, P1 ;  /* 0x00000001b3cb7824 */ /* 0x000fca00008e0640 */
[----:B------:R1:W5:Y:S01]  /*4ed0*/  @!P0 LDG.E.U8 R204, desc[UR40][R202.64] ;  /* 0x00000028cacc8981 */ /* 0x000362000c1e1100 */
[----:B0-----:R-:W-:-:S05]  /*4ee0*/  IADD3 R134, P1, R138, R55, RZ ;  /* 0x000000378a867210 */ /* 0x001fca0007f3e0ff */
[----:B------:R-:W-:Y:S01]  /*4ef0*/  IMAD.X R135, R179, 0x1, R67, P1 ;  /* 0x00000001b3877824 */ /* 0x000fe200008e0643 */
[----:B-1----:R-:W-:Y:S02]  /*4f00*/  PRMT R202, RZ, 0x7610, R202 ;  /* 0x00007610ffca7816 */ /* 0x002fe400000000ca */
[----:B------:R-:W-:-:S04]  /*4f10*/  PRMT R199, RZ, 0x7610, R199 ;  /* 0x00007610ffc77816 */ /* 0x000fc800000000c7 */
[----:B------:R0:W5:Y:S01]  /*4f20*/  @!P0 LDG.E.U8 R202, desc[UR40][R134.64] ;  /* 0x0000002886ca8981 */ /* 0x000162000c1e1100 */
[----:B------:R-:W-:Y:S01]  /*4f30*/  IMAD.SHL.U32 R181, R0, 0x80, RZ ;  /* 0x0000008000b57824 */ /* 0x000fe200078e00ff */
[----:B0-----:R-:W-:-:S04]  /*4f40*/  IADD3 R134, P1, R138, UR57, RZ ;  /* 0x000000398a867c10 */ /* 0x001fc8000ff3e0ff */
[----:B------:R-:W-:Y:S01]  /*4f50*/  IADD3.X R135, R179, UR38, RZ, P1, !PT ;  /* 0x00000026b3877c10 */ /* 0x000fe20008ffe4ff */
[----:B------:R-:W-:-:S04]  /*4f60*/  IMAD.SHL.U32 R210, R0, 0x10, RZ ;  /* 0x0000001000d27824 */ /* 0x000fc800078e00ff */
[----:B------:R0:W5:Y:S01]  /*4f70*/  @!P0 LDG.E.U8 R199, desc[UR40][R134.64] ;  /* 0x0000002886c78981 */ /* 0x000162000c1e1100 */
[----:B------:R-:W-:Y:S02]  /*4f80*/  PRMT R203, RZ, 0x7610, R203 ;  /* 0x00007610ffcb7816 */ /* 0x000fe400000000cb */
[----:B------:R-:W-:Y:S02]  /*4f90*/  LOP3.LUT R181, R181, 0x1f80, RZ, 0xc0, !PT ;  /* 0x00001f80b5b57812 */ /* 0x000fe400078ec0ff */
[----:B0-----:R-:W-:-:S04]  /*4fa0*/  IADD3 R134, P1, R138, UR56, RZ ;  /* 0x000000388a867c10 */ /* 0x001fc8000ff3e0ff */
[----:B------:R-:W-:Y:S02]  /*4fb0*/  IADD3.X R135, R179, UR37, RZ, P1, !PT ;  /* 0x00000025b3877c10 */ /* 0x000fe40008ffe4ff */
[----:B------:R-:W-:-:S03]  /*4fc0*/  LOP3.LUT R210, R181, 0x70, R210, 0xf8, !PT ;  /* 0x00000070b5d27812 */ /* 0x000fc600078ef8d2 */
[----:B------:R0:W5:Y:S01]  /*4fd0*/  @!P0 LDG.E.U8 R203, desc[UR40][R134.64] ;  /* 0x0000002886cb8981 */ /* 0x000162000c1e1100 */
[----:B------:R-:W-:Y:S02]  /*4fe0*/  LOP3.LUT R183, R210, R3, RZ, 0xfc, !PT ;  /* 0x00000003d2b77212 */ /* 0x000fe400078efcff */
[----:B------:R-:W-:Y:S02]  /*4ff0*/  PRMT R210, RZ, 0x7610, R210 ;  /* 0x00007610ffd27816 */ /* 0x000fe400000000d2 */
[----:B0-----:R-:W-:-:S04]  /*5000*/  IADD3 R134, P1, R138, UR55, RZ ;  /* 0x000000378a867c10 */ /* 0x001fc8000ff3e0ff */
[----:B------:R-:W-:-:S05]  /*5010*/  IADD3.X R135, R179, UR36, RZ, P1, !PT ;  /* 0x00000024b3877c10 */ /* 0x000fca0008ffe4ff */
[----:B------:R0:W5:Y:S01]  /*5020*/  @!P0 LDG.E.U8 R210, desc[UR40][R134.64] ;  /* 0x0000002886d28981 */ /* 0x000162000c1e1100 */
[----:B------:R-:W-:Y:S02]  /*5030*/  PRMT R181, RZ, 0x7610, R181 ;  /* 0x00007610ffb57816 */ /* 0x000fe400000000b5 */
[----:B0-----:R-:W-:-:S04]  /*5040*/  IADD3 R134, P1, R138, UR54, RZ ;  /* 0x000000368a867c10 */ /* 0x001fc8000ff3e0ff */
[----:B------:R-:W-:Y:S01]  /*5050*/  IADD3.X R135, R179, UR35, RZ, P1, !PT ;  /* 0x00000023b3877c10 */ /* 0x000fe20008ffe4ff */
[----:B------:R0:W-:Y:S04]  /*5060*/  STS.U8 [R183+UR59], R186 ;  /* 0x000000bab7007988 */ /* 0x0001e8000800003b */
[----:B------:R1:W5:Y:S01]  /*5070*/  @!P0 LDG.E.U8 R181, desc[UR40][R134.64] ;  /* 0x0000002886b58981 */ /* 0x000362000c1e1100 */
[----:B0-----:R-:W-:Y:S02]  /*5080*/  PRMT R186, RZ, 0x7610, R186 ;  /* 0x00007610ffba7816 */ /* 0x001fe400000000ba */
[----:B-1----:R-:W-:-:S04]  /*5090*/  IADD3 R134, P1, R138, UR53, RZ ;  /* 0x000000358a867c10 */ /* 0x002fc8000ff3e0ff */
[----:B------:R-:W-:Y:S01]  /*50a0*/  IADD3.X R135, R179, UR34, RZ, P1, !PT ;  /* 0x00000022b3877c10 */ /* 0x000fe20008ffe4ff */
[----:B------:R0:W-:Y:S04]  /*50b0*/  STS.U8 [R183+UR59+0x2], R184 ;  /* 0x000002b8b7007988 */ /* 0x0001e8000800003b */
        /* <DEDUP_REMOVED lines=23> */
[C---:B------:R-:W-:Y:S01]  /*5230*/  IADD3.X R135, R179.reuse, UR13, RZ, P1, !PT ;  /* 0x0000000db3877c10 */ /* 0x040fe20008ffe4ff */
[----:B------:R0:W-:Y:S04]  /*5240*/  STS.U8 [R183+UR59+0xe], R208 ;  /* 0x00000ed0b7007988 */ /* 0x0001e8000800003b */
[----:B------:R1:W5:Y:S01]  /*5250*/  @!P0 LDG.E.U8 R198, desc[UR40][R134.64] ;  /* 0x0000002886c68981 */ /* 0x000362000c1e1100 */
[----:B0-----:R-:W-:Y:S02]  /*5260*/  PRMT R208, RZ, 0x7610, R208 ;  /* 0x00007610ffd07816 */ /* 0x001fe400000000d0 */
[----:B-1----:R-:W-:Y:S01]  /*5270*/  IADD3 R134, P1, R138, UR47, RZ ;  /* 0x0000002f8a867c10 */ /* 0x002fe2000ff3e0ff */
[----:B------:R0:W-:Y:S03]  /*5280*/  STS.U8 [R183+UR59+0xa], R197 ;  /* 0x00000ac5b7007988 */ /* 0x0001e6000800003b */
[----:B------:R-:W-:-:S05]  /*5290*/  IADD3.X R135, R179, UR12, RZ, P1, !PT ;  /* 0x0000000cb3877c10 */ /* 0x000fca0008ffe4ff */
[----:B------:R1:W5:Y:S01]  /*52a0*/  @!P0 LDG.E.U8 R208, desc[UR40][R134.64] ;  /* 0x0000002886d08981 */ /* 0x000362000c1e1100 */
[----:B0-----:R-:W-:-:S05]  /*52b0*/  LOP3.LUT R197, R183, 0x10, RZ, 0x3c, !PT ;  /* 0x00000010b7c57812 */ /* 0x001fca00078e3cff */
[----:B----4-:R0:W-:Y:S01]  /*52c0*/  STS.U8 [R197+UR59], R182 ;  /* 0x000000b6c5007988 */ /* 0x0101e2000800003b */
[----:B-1----:R-:W-:-:S04]  /*52d0*/  IADD3 R134, P1, R138, UR46, RZ ;  /* 0x0000002e8a867c10 */ /* 0x002fc8000ff3e0ff */
[----:B------:R-:W-:Y:S02]  /*52e0*/  IADD3.X R135, R179, UR11, RZ, P1, !PT ;  /* 0x0000000bb3877c10 */ /* 0x000fe40008ffe4ff */
[----:B0-----:R-:W-:Y:S01]  /*52f0*/  PRMT R182, RZ, 0x7610, R182 ;  /* 0x00007610ffb67816 */ /* 0x001fe200000000b6 */
[----:B------:R0:W-:Y:S05]  /*5300*/  STS.U8 [R197+UR59+0x2], R195 ;  /* 0x000002c3c5007988 */ /* 0x0001ea000800003b */
[----:B------:R1:W4:Y:S01]  /*5310*/  @!P0 LDG.E.U8 R182, desc[UR40][R134.64] ;  /* 0x0000002886b68981 */ /* 0x000322000c1e1100 */
[----:B0-----:R-:W-:Y:S02]  /*5320*/  PRMT R195, RZ, 0x7610, R195 ;  /* 0x00007610ffc37816 */ /* 0x001fe400000000c3 */
[----:B-1----:R-:W-:-:S05]  /*5330*/  IADD3 R134, P1, R138, R51, RZ ;  /* 0x000000338a867210 */ /* 0x002fca0007f3e0ff */
[----:B------:R-:W-:Y:S01]  /*5340*/  IMAD.X R135, R179, 0x1, R63, P1 ;  /* 0x00000001b3877824 */ /* 0x000fe200008e063f */
[----:B------:R0:W-:Y:S04]  /*5350*/  STS.U8 [R197+UR59+0x4], R191 ;  /* 0x000004bfc5007988 */ /* 0x0001e8000800003b */
        /* <DEDUP_REMOVED lines=28> */
[----:B------:R-:W-:-:S05]  /*5520*/  IMAD.X R135, R179, 0x1, R62, P1 ;  /* 0x00000001b3877824 */ /* 0x000fca00008e063e */
[----:B------:R0:W4:Y:S01]  /*5530*/  @!P0 LDG.E.U8 R201, desc[UR40][R134.64] ;  /* 0x0000002886c98981 */ /* 0x000122000c1e1100 */
[----:B------:R-:W-:Y:S02]  /*5540*/  PRMT R197, RZ, 0x7610, R197 ;  /* 0x00007610ffc57816 */ /* 0x000fe400000000c5 */
[----:B0-----:R-:W-:-:S05]  /*5550*/  IADD3 R134, P1, R138, R46, RZ ;  /* 0x0000002e8a867210 */ /* 0x001fca0007f3e0ff */
[----:B------:R-:W-:Y:S01]  /*5560*/  IMAD.X R135, R179, 0x1, R60, P1 ;  /* 0x00000001b3877824 */ /* 0x000fe200008e063c */
[----:B------:R-:W-:-:S04]  /*5570*/  LOP3.LUT R183, R183, 0x20, RZ, 0x3c, !PT ;  /* 0x00000020b7b77812 */ /* 0x000fc800078e3cff */
[----:B------:R0:W4:Y:S04]  /*5580*/  @!P0 LDG.E.U8 R197, desc[UR40][R134.64] ;  /* 0x0000002886c58981 */ /* 0x000128000c1e1100 */
[----:B------:R1:W-:Y:S01]  /*5590*/  STS.U8 [R183+UR59], R193 ;  /* 0x000000c1b7007988 */ /* 0x0003e2000800003b */
[----:B0-----:R-:W-:-:S03]  /*55a0*/  IADD3 R134, P1, R138, R44, RZ ;  /* 0x0000002c8a867210 */ /* 0x001fc60007f3e0ff */
[----:B------:R0:W-:Y:S01]  /*55b0*/  STS.U8 [R183+UR59+0x6], R136 ;  /* 0x00000688b7007988 */ /* 0x0001e2000800003b */
[----:B-1----:R-:W-:Y:S01]  /*55c0*/  PRMT R193, RZ, 0x7610, R193 ;  /* 0x00007610ffc17816 */ /* 0x002fe200000000c1 */
[----:B------:R-:W-:Y:S02]  /*55d0*/  IMAD.X R135, R179, 0x1, R58, P1 ;  /* 0x00000001b3877824 */ /* 0x000fe400008e063a */
[----:B------:R1:W-:Y:S04]  /*55e0*/  STS.U8 [R183+UR59+0x4], R137 ;  /* 0x00000489b7007988 */ /* 0x0003e8000800003b */
[----:B------:R2:W4:Y:S01]  /*55f0*/  @!P0 LDG.E.U8 R193, desc[UR40][R134.64] ;  /* 0x0000002886c18981 */ /* 0x000522000c1e1100 */
[----:B0-----:R-:W-:-:S05]  /*5600*/  IADD3 R136, P1, R138, R42, RZ ;  /* 0x0000002a8a887210 */ /* 0x001fca0007f3e0ff */
[----:B-1----:R-:W-:Y:S01]  /*5610*/  IMAD.X R137, R179, 0x1, R56, P1 ;  /* 0x00000001b3897824 */ /* 0x002fe200008e0638 */
[----:B------:R0:W-:Y:S01]  /*5620*/  STS.U8 [R183+UR59+0x8], R250 ;  /* 0x000008fab7007988 */ /* 0x0001e2000800003b */
[----:B--2---:R-:W-:-:S03]  /*5630*/  IADD3 R134, P1, R138, R40, RZ ;  /* 0x000000288a867210 */ /* 0x004fc60007f3e0ff */
[----:B------:R1:W-:Y:S02]  /*5640*/  STS.U8 [R183+UR59+0x2], R249 ;  /* 0x000002f9b7007988 */ /* 0x0003e4000800003b */
[----:B------:R-:W-:Y:S01]  /*5650*/  IMAD.X R135, R179, 0x1, R54, P1 ;  /* 0x00000001b3877824 */ /* 0x000fe200008e0636 */
[----:B0-----:R-:W-:Y:S02]  /*5660*/  PRMT R250, RZ, 0x7610, R250 ;  /* 0x00007610fffa7816 */ /* 0x001fe400000000fa */
[----:B-1----:R-:W-:-:S04]  /*5670*/  PRMT R249, RZ, 0x7610, R249 ;  /* 0x00007610fff97816 */ /* 0x002fc800000000f9 */
[----:B------:R0:W2:Y:S04]  /*5680*/  @!P0 LDG.E.U8 R250, desc[UR40][R134.64] ;  /* 0x0000002886fa8981 */ /* 0x0000a8000c1e1100 */
[----:B------:R1:W2:Y:S01]  /*5690*/  @!P0 LDG.E.U8 R249, desc[UR40][R136.64] ;  /* 0x0000002888f98981 */ /* 0x0002a2000c1e1100 */
[C---:B0-----:R-:W-:Y:S02]  /*56a0*/  IMAD.SHL.U32 R134, R0.reuse, 0x80, RZ ;  /* 0x0000008000867824 */ /* 0x041fe400078e00ff */
[----:B------:R-:W-:Y:S01]  /*56b0*/  IMAD.SHL.U32 R135, R0, 0x10, RZ ;  /* 0x0000001000877824 */ /* 0x000fe200078e00ff */
[----:B-1----:R-:W-:Y:S02]  /*56c0*/  IADD3 R136, P1, R138, R23, RZ ;  /* 0x000000178a887210 */ /* 0x002fe40007f3e0ff */
[----:B------:R-:W-:Y:S01]  /*56d0*/  LOP3.LUT R134, R134, 0x1f80, RZ, 0xc0, !PT ;  /* 0x00001f8086867812 */ /* 0x000fe200078ec0ff */
[----:B------:R0:W-:Y:S02]  /*56e0*/  STS.U8 [R183+UR59+0xa], R252 ;  /* 0x00000afcb7007988 */ /* 0x0001e4000800003b */
[----:B------:R-:W-:-:S02]  /*56f0*/  IMAD.X R137, R179, 0x1, R52, P1 ;  /* 0x00000001b3897824 */ /* 0x000fc400008e0634 */
[----:B------:R1:W-:Y:S01]  /*5700*/  STS.U8 [R183+UR59+0xc], R251 ;  /* 0x00000cfbb7007988 */ /* 0x0003e2000800003b */
[----:B0-----:R-:W-:Y:S02]  /*5710*/  LOP3.LUT R252, R134, 0x70, R135, 0xf8, !PT ;  /* 0x0000007086fc7812 */ /* 0x001fe400078ef887 */
[----:B------:R-:W-:Y:S02]  /*5720*/  IADD3 R134, P1, R138, R70, RZ ;  /* 0x000000468a867210 */ /* 0x000fe40007f3e0ff */
[----:B-1----:R-:W-:-:S03]  /*5730*/  PRMT R251, RZ, 0x7610, R251 ;  /* 0x00007610fffb7816 */ /* 0x002fc600000000fb */
[----:B------:R-:W-:Y:S01]  /*5740*/  IMAD.X R135, R179, 0x1, R50, P1 ;  /* 0x00000001b3877824 */ /* 0x000fe200008e0632 */
[----:B------:R-:W-:Y:S02]  /*5750*/  PRMT R179, RZ, 0x7610, R179 ;  /* 0x00007610ffb37816 */ /* 0x000fe400000000b3 */
[----:B------:R0:W2:Y:S04]  /*5760*/  @!P0 LDG.E.U8 R251, desc[UR40][R136.64] ;  /* 0x0000002888fb8981 */ /* 0x0000a8000c1e1100 */
[----:B------:R1:W2:Y:S01]  /*5770*/  @!P0 LDG.E.U8 R179, desc[UR40][R134.64] ;  /* 0x0000002886b38981 */ /* 0x0002a2000c1e1100 */
[----:B------:R-:W-:-:S03]  /*5780*/  LOP3.LUT R252, R252, R3, RZ, 0xfc, !PT ;  /* 0x00000003fcfc7212 */ /* 0x000fc600078efcff */
[----:B------:R-:W-:Y:S01]  /*5790*/  STS.U8 [R183+UR59+0xe], R248 ;  /* 0x00000ef8b7007988 */ /* 0x000fe2000800003b */
[C---:B0-----:R-:W-:Y:S02]  /*57a0*/  LOP3.LUT R137, R252.reuse, 0x50, RZ, 0x3c, !PT ;  /* 0x00000050fc897812 */ /* 0x041fe400078e3cff */
[C---:B-1----:R-:W-:Y:S02]  /*57b0*/  LOP3.LUT R134, R252.reuse, 0x30, RZ, 0x3c, !PT ;  /* 0x00000030fc867812 */ /* 0x042fe400078e3cff */
[C---:B------:R-:W-:Y:S02]  /*57c0*/  LOP3.LUT R135, R252.reuse, 0x40, RZ, 0x3c, !PT ;  /* 0x00000040fc877812 */ /* 0x040fe400078e3cff */
[C---:B------:R-:W-:Y:S01]  /*57d0*/  LOP3.LUT R136, R252.reuse, 0x60, RZ, 0x3c, !PT ;  /* 0x00000060fc887812 */ /* 0x040fe200078e3cff */
[----:B------:R-:W-:Y:S01]  /*57e0*/  STS.U8 [R134+UR59], R242 ;  /* 0x000000f286007988 */ /* 0x000fe2000800003b */
[----:B------:R-:W-:-:S03]  /*57f0*/  LOP3.LUT R252, R252, 0x70, RZ, 0x3c, !PT ;  /* 0x00000070fcfc7812 */ /* 0x000fc600078e3cff */
[----:B------:R-:W-:Y:S04]  /*5800*/  STS.U8 [R134+UR59+0x2], R221 ;  /* 0x000002dd86007988 */ /* 0x000fe8000800003b */
[----:B------:R-:W-:Y:S04]  /*5810*/  STS.U8 [R134+UR59+0x4], R247 ;  /* 0x000004f786007988 */ /* 0x000fe8000800003b */
[----:B------:R-:W-:Y:S04]  /*5820*/  STS.U8 [R134+UR59+0x6], R246 ;  /* 0x000006f686007988 */ /* 0x000fe8000800003b */
[----:B------:R-:W-:Y:S04]  /*5830*/  STS.U8 [R134+UR59+0x8], R245 ;  /* 0x000008f586007988 */ /* 0x000fe8000800003b */
[----:B------:R-:W-:Y:S04]  /*5840*/  STS.U8 [R134+UR59+0xa], R244 ;  /* 0x00000af486007988 */ /* 0x000fe8000800003b */
[----:B------:R-:W-:Y:S04]  /*5850*/  STS.U8 [R134+UR59+0xc], R243 ;  /* 0x00000cf386007988 */ /* 0x000fe8000800003b */
[----:B------:R0:W-:Y:S04]  /*5860*/  STS.U8 [R134+UR59+0xe], R241 ;  /* 0x00000ef186007988 */ /* 0x0001e8000800003b */
[----:B------:R-:W-:Y:S04]  /*5870*/  STS.U8 [R135+UR59], R235 ;  /* 0x000000eb87007988 */ /* 0x000fe8000800003b */
[----:B------:R-:W-:Y:S01]  /*5880*/  STS.U8 [R135+UR59+0x2], R240 ;  /* 0x000002f087007988 */ /* 0x000fe2000800003b */
[----:B0-----:R-:W-:-:S03]  /*5890*/  LOP3.LUT R134, R71, 0x10, RZ, 0x3c, !PT ;  /* 0x0000001047867812 */ /* 0x001fc600078e3cff */
        /* <DEDUP_REMOVED lines=14> */
[----:B---3--:R0:W-:Y:S04]  /*5980*/  STS.U8 [R137+UR59+0xe], R226 ;  /* 0x00000ee289007988 */ /* 0x0081e8000800003b */
[----:B------:R-:W-:Y:S04]  /*5990*/  STS.U8 [R136+UR59], R225 ;  /* 0x000000e188007988 */ /* 0x000fe8000800003b */
[----:B------:R-:W-:Y:S04]  /*59a0*/  STS.U8 [R136+UR59+0x2], R224 ;  /* 0x000002e088007988 */ /* 0x000fe8000800003b */
[----:B------:R-:W-:Y:S04]  /*59b0*/  STS.U8 [R136+UR59+0x4], R223 ;  /* 0x000004df88007988 */ /* 0x000fe8000800003b */
[----:B------:R-:W-:Y:S04]  /*59c0*/  STS.U8 [R136+UR59+0x6], R222 ;  /* 0x000006de88007988 */ /* 0x000fe8000800003b */
[----:B------:R-:W-:Y:S04]  /*59d0*/  STS.U8 [R136+UR59+0x8], R207 ;  /* 0x000008cf88007988 */ /* 0x000fe8000800003b */
[----:B------:R-:W-:Y:S04]  /*59e0*/  STS.U8 [R136+UR59+0xa], R220 ;  /* 0x00000adc88007988 */ /* 0x000fe8000800003b */
[----:B------:R-:W-:Y:S04]  /*59f0*/  STS.U8 [R136+UR59+0xc], R219 ;  /* 0x00000cdb88007988 */ /* 0x000fe8000800003b */
[----:B------:R1:W-:Y:S01]  /*5a00*/  STS.U8 [R136+UR59+0xe], R217 ;  /* 0x00000ed988007988 */ /* 0x0003e2000800003b */
[----:B0-----:R-:W-:-:S03]  /*5a10*/  LOP3.LUT R137, R71, 0x50, RZ, 0x3c, !PT ;  /* 0x0000005047897812 */ /* 0x001fc600078e3cff */
[----:B-----5:R-:W-:Y:S04]  /*5a20*/  STS.U8 [R252+UR59], R216 ;  /* 0x000000d8fc007988 */ /* 0x020fe8000800003b */
[----:B------:R-:W-:Y:S01]  /*5a30*/  STS.U8 [R252+UR59+0x2], R215 ;  /* 0x000002d7fc007988 */ /* 0x000fe2000800003b */
[----:B-1----:R-:W-:-:S03]  /*5a40*/  LOP3.LUT R136, R71, 0x30, RZ, 0x3c, !PT ;  /* 0x0000003047887812 */ /* 0x002fc600078e3cff */
[----:B------:R-:W-:Y:S04]  /*5a50*/  STS.U8 [R252+UR59+0x4], R214 ;  /* 0x000004d6fc007988 */ /* 0x000fe8000800003b */
[----:B------:R-:W-:Y:S04]  /*5a60*/  STS.U8 [R252+UR59+0x6], R213 ;  /* 0x000006d5fc007988 */ /* 0x000fe8000800003b */
[----:B------:R-:W-:Y:S04]  /*5a70*/  STS.U8 [R252+UR59+0x8], R212 ;  /* 0x000008d4fc007988 */ /* 0x000fe8000800003b */
[----:B------:R-:W-:Y:S04]  /*5a80*/  STS.U8 [R252+UR59+0xa], R211 ;  /* 0x00000ad3fc007988 */ /* 0x000fe8000800003b */
[----:B------:R-:W-:Y:S04]  /*5a90*/  STS.U8 [R252+UR59+0xc], R209 ;  /* 0x00000cd1fc007988 */ /* 0x000fe8000800003b */
[----:B------:R-:W-:Y:S04]  /*5aa0*/  STS.U8 [R252+UR59+0xe], R205 ;  /* 0x00000ecdfc007988 */ /* 0x000fe8000800003b */
[----:B------:R0:W-:Y:S04]  /*5ab0*/  STS.U8 [R71+UR59+0x2000], R202 ;  /* 0x002000ca47007988 */ /* 0x0001e8000800003b */
[----:B------:R-:W-:Y:S04]  /*5ac0*/  STS.U8 [R71+UR59+0x2800], R210 ;  /* 0x002800d247007988 */ /* 0x000fe8000800003b */
[----:B------:R-:W-:Y:S01]  /*5ad0*/  STS.U8 [R71+UR59+0x2400], R208 ;  /* 0x002400d047007988 */ /* 0x000fe2000800003b */
[----:B0-----:R-:W-:-:S03]  /*5ae0*/  LOP3.LUT R202, R71, 0x40, RZ, 0x3c, !PT ;  /* 0x0000004047ca7812 */ /* 0x001fc600078e3cff */
[----:B----4-:R-:W-:Y:S04]  /*5af0*/  STS.U8 [R71+UR59+0x2c00], R206 ;  /* 0x002c00ce47007988 */ /* 0x010fe8000800003b */
[----:B------:R-:W-:Y:S04]  /*5b00*/  STS.U8 [R134+UR59+0x2080], R204 ;  /* 0x002080cc86007988 */ /* 0x000fe8000800003b */
[----:B------:R-:W-:Y:S04]  /*5b10*/  STS.U8 [R134+UR59+0x2480], R198 ;  /* 0x002480c686007988 */ /* 0x000fe8000800003b */
[----:B------:R-:W-:Y:S04]  /*5b20*/  STS.U8 [R134+UR59+0x2880], R203 ;  /* 0x002880cb86007988 */ /* 0x000fe8000800003b */
[----:B------:R0:W-:Y:S04]  /*5b30*/  STS.U8 [R134+UR59+0x2c80], R201 ;  /* 0x002c80c986007988 */ /* 0x0001e8000800003b */
[----:B------:R-:W-:Y:S04]  /*5b40*/  STS.U8 [R135+UR59+0x2100], R194 ;  /* 0x002100c287007988 */ /* 0x000fe8000800003b */
[----:B------:R-:W-:Y:S01]  /*5b50*/  STS.U8 [R135+UR59+0x2500], R200 ;  /* 0x002500c887007988 */ /* 0x000fe2000800003b */
[----:B0-----:R-:W-:-:S03]  /*5b60*/  LOP3.LUT R134, R71, 0x60, RZ, 0x3c, !PT ;  /* 0x0000006047867812 */ /* 0x001fc600078e3cff */
[----:B------:R-:W-:Y:S04]  /*5b70*/  STS.U8 [R135+UR59+0x2900], R199 ;  /* 0x002900c787007988 */ /* 0x000fe8000800003b */
[----:B------:R0:W-:Y:S04]  /*5b80*/  STS.U8 [R135+UR59+0x2d00], R197 ;  /* 0x002d00c587007988 */ /* 0x0001e8000800003b */
[----:B------:R-:W-:Y:S04]  /*5b90*/  STS.U8 [R136+UR59+0x2180], R196 ;  /* 0x002180c488007988 */ /* 0x000fe8000800003b */
[----:B------:R-:W-:Y:S01]  /*5ba0*/  STS.U8 [R136+UR59+0x2580], R190 ;  /* 0x002580be88007988 */ /* 0x000fe2000800003b */
[----:B0-----:R-:W-:-:S03]  /*5bb0*/  LOP3.LUT R135, R71, 0x70, RZ, 0x3c, !PT ;  /* 0x0000007047877812 */ /* 0x001fc600078e3cff */
[----:B------:R-:W-:Y:S04]  /*5bc0*/  STS.U8 [R136+UR59+0x2980], R195 ;  /* 0x002980c388007988 */ /* 0x000fe8000800003b */
[----:B------:R-:W-:Y:S04]  /*5bd0*/  STS.U8 [R136+UR59+0x2d80], R193 ;  /* 0x002d80c188007988 */ /* 0x000fe8000800003b */
[----:B------:R-:W-:Y:S04]  /*5be0*/  STS.U8 [R202+UR59+0x2200], R187 ;  /* 0x002200bbca007988 */ /* 0x000fe8000800003b */
[----:B------:R-:W-:Y:S04]  /*5bf0*/  STS.U8 [R202+UR59+0x2600], R192 ;  /* 0x002600c0ca007988 */ /* 0x000fe8000800003b */
[----:B------:R-:W-:Y:S04]  /*5c00*/  STS.U8 [R202+UR59+0x2a00], R191 ;  /* 0x002a00bfca007988 */ /* 0x000fe8000800003b */
[----:B--2---:R-:W-:Y:S04]  /*5c10*/  STS.U8 [R202+UR59+0x2e00], R249 ;  /* 0x002e00f9ca007988 */ /* 0x004fe8000800003b */
[----:B------:R-:W-:Y:S04]  /*5c20*/  STS.U8 [R137+UR59+0x2280], R189 ;  /* 0x002280bd89007988 */ /* 0x000fe8000800003b */
[----:B------:R-:W-:Y:S04]  /*5c30*/  STS.U8 [R137+UR59+0x2680], R184 ;  /* 0x002680b889007988 */ /* 0x000fe8000800003b */
[----:B------:R-:W-:Y:S04]  /*5c40*/  STS.U8 [R137+UR59+0x2a80], R188 ;  /* 0x002a80bc89007988 */ /* 0x000fe8000800003b */
[----:B------:R-:W-:Y:S04]  /*5c50*/  STS.U8 [R137+UR59+0x2e80], R250 ;  /* 0x002e80fa89007988 */ /* 0x000fe8000800003b */
[----:B------:R-:W-:Y:S04]  /*5c60*/  STS.U8 [R134+UR59+0x2300], R178 ;  /* 0x002300b286007988 */ /* 0x000fe8000800003b */
[----:B------:R-:W-:Y:S04]  /*5c70*/  STS.U8 [R134+UR59+0x2700], R186 ;  /* 0x002700ba86007988 */ /* 0x000fe8000800003b */
[----:B------:R-:W-:Y:S04]  /*5c80*/  STS.U8 [R134+UR59+0x2b00], R185 ;  /* 0x002b00b986007988 */ /* 0x000fe8000800003b */
[----:B------:R0:W-:Y:S04]  /*5c90*/  STS.U8 [R134+UR59+0x2f00], R251 ;  /* 0x002f00fb86007988 */ /* 0x0001e8000800003b */
[----:B------:R1:W-:Y:S04]  /*5ca0*/  STS.U8 [R135+UR59+0x2380], R182 ;  /* 0x002380b687007988 */ /* 0x0003e8000800003b */
[----:B------:R1:W-:Y:S04]  /*5cb0*/  STS.U8 [R135+UR59+0x2780], R181 ;  /* 0x002780b587007988 */ /* 0x0003e8000800003b */
[----:B------:R1:W-:Y:S04]  /*5cc0*/  STS.U8 [R135+UR59+0x2b80], R180 ;  /* 0x002b80b487007988 */ /* 0x0003e8000800003b */
[----:B------:R1:W-:Y:S01]  /*5cd0*/  STS.U8 [R135+UR59+0x2f80], R179 ;  /* 0x002f80b387007988 */ /* 0x0003e2000800003b */
[----:B------:R2:W-:Y:S06]  /*5ce0*/  MEMBAR.ALL.CTA ;  /* 0x0000000000007992 */ /* 0x0005ec0000008000 */
[----:B--2---:R-:W2:Y:S02]  /*5cf0*/  FENCE.VIEW.ASYNC.S ;  /* 0x00000000000073c6 */ /* 0x004ea40000000000 */
[----:B--2---:R-:W-:Y:S06]  /*5d00*/  BAR.SYNC.DEFER_BLOCKING 0x0 ;  /* 0x0000000000007b1d */ /* 0x004fec0000010000 */
[----:B------:R-:W-:Y:S01]  /*5d10*/  UMOV UR28, UR5 ;  /* 0x00000005001c7c82 */ /* 0x000fe20008000000 */
[----:B------:R-:W-:Y:S01]  /*5d20*/  UMOV UR29, 0x40000040 ;  /* 0x40000040001d7882 */ /* 0x000fe20000000000 */
[----:B------:R-:W-:Y:S01]  /*5d30*/  UMOV UR31, 0x40000040 ;  /* 0x40000040001f7882 */ /* 0x000fe20000000000 */
[----:B------:R-:W-:-:S06]  /*5d40*/  WARPGROUP.ARRIVE ;  /* 0x00000000000079c5 */ /* 0x000fcc0000000000 */
[----:B------:R-:W-:Y:S04]  /*5d50*/  QGMMA.64x32x32.F32.E4M3.E4M3 R24, gdesc[UR28], R24 ;  /* 0x006000001c1879f3 */ /* 0x000fe80008700818 */
[----:B------:R-:W-:Y:S04]  /*5d60*/  QGMMA.64x32x32.F32.E4M3.E4M3 R24, gdesc[UR16], R24 ;  /* 0x00600000101879f3 */ /* 0x000fe80008700818 */
[----:B------:R-:W-:Y:S01]  /*5d70*/  QGMMA.64x32x32.F32.E4M3.E4M3 R24, gdesc[UR20], R24 ;  /* 0x00600000141879f3 */ /* 0x000fe20008700818 */
[----:B------:R-:W-:Y:S02]  /*5d80*/  USHF.R.S32.HI UR28, URZ, 0x1f, UR4 ;  /* 0x0000001f3f1c7899 */ /* 0x000fe40008011404 */
[----:B------:R-:W-:Y:S01]  /*5d90*/  IADD3 R23, P3, R23, UR4, RZ ;  /* 0x0000000417177c10 */ /* 0x000fe2000ff7e0ff */
[----:B------:R-:W-:Y:S01]  /*5da0*/  UIADD3 UR60, UR60, -0x1, URZ ;  /* 0xffffffff3c3c7890 */ /* 0x000fe2000fffe03f */
[----:B0-----:R-:W-:-:S02]  /*5db0*/  IMAD.U32 R134, RZ, RZ, UR61 ;  /* 0x0000003dff867e24 */ /* 0x001fc4000f8e00ff */
[----:B------:R-:W-:Y:S02]  /*5dc0*/  IADD3.X R52, R52, UR28, RZ, P3, !PT ;  /* 0x0000001c34347c10 */ /* 0x000fe40009ffe4ff */
[----:B------:R-:W-:Y:S01]  /*5dd0*/  IADD3 R43, P3, R43, UR4, RZ ;  /* 0x000000042b2b7c10 */ /* 0x000fe2000ff7e0ff */
[----:B------:R-:W-:Y:S01]  /*5de0*/  UIADD3 UR57, UP2, UR4, UR57, URZ ;  /* 0x0000003904397290 */ /* 0x000fe2000ff5e03f */
[----:B------:R-:W-:Y:S01]  /*5df0*/  IADD3 R68, P0, R68, UR61, RZ ;  /* 0x0000003d44447c10 */ /* 0x000fe2000ff1e0ff */
[----:B------:R-:W-:Y:S02]  /*5e00*/  UIADD3 UR56, UP3, UR4, UR56, URZ ;  /* 0x0000003804387290 */ /* 0x000fe4000ff7e03f */
[----:B------:R-:W-:Y:S01]  /*5e10*/  IADD3 R70, P2, R70, UR4, RZ ;  /* 0x0000000446467c10 */ /* 0x000fe2000ff5e0ff */
[----:B------:R-:W-:Y:S01]  /*5e20*/  UIADD3 UR55, UP4, UR4, UR55, URZ ;  /* 0x0000003704377290 */ /* 0x000fe2000ff9e03f */
[----:B------:R-:W-:Y:S01]  /*5e30*/  QGMMA.64x32x32.F32.E4M3.E4M3 R24, gdesc[UR24], R24, gsb0 ;  /* 0x00600000181879f3 */ /* 0x000fe20008000818 */
[----:B------:R-:W-:-:S02]  /*5e40*/  IADD3.X R66, R66, UR28, RZ, P3, !PT ;  /* 0x0000001c42427c10 */ /* 0x000fc40009ffe4ff */
[----:B------:R-:W-:Y:S01]  /*5e50*/  ISETP.NE.U32.AND P3, PT, RZ, UR60, PT ;  /* 0x0000003cff007c0c */ /* 0x000fe2000bf65070 */
[----:B------:R-:W-:Y:S01]  /*5e60*/  UIADD3.X UR38, UR28, UR38, URZ, UP2, !UPT ;  /* 0x000000261c267290 */ /* 0x000fe200097fe43f */
[----:B------:R-:W-:Y:S01]  /*5e70*/  LEA.HI.X.SX32 R69, R134, R69, 0x1, P0 ;  /* 0x0000004586457211 */ /* 0x000fe200000f0eff */
[----:B------:R-:W-:Y:S02]  /*5e80*/  UIADD3.X UR37, UR28, UR37, URZ, UP3, !UPT ;  /* 0x000000251c257290 */ /* 0x000fe40009ffe43f */
[----:B------:R-:W-:Y:S01]  /*5e90*/  IADD3.X R50, R50, UR28, RZ, P2, !PT ;  /* 0x0000001c32327c10 */ /* 0x000fe200097fe4ff */
[----:B------:R-:W-:Y:S01]  /*5ea0*/  UIADD3.X UR36, UR28, UR36, URZ, UP4, !UPT ;  /* 0x000000241c247290 */ /* 0x000fe2000a7fe43f */
[----:B------:R-:W-:Y:S01]  /*5eb0*/  IADD3 R40, P4, R40, UR4, RZ ;  /* 0x0000000428287c10 */ /* 0x000fe2000ff9e0ff */
[----:B------:R-:W-:Y:S02]  /*5ec0*/  UIADD3 UR54, UP5, UR4, UR54, URZ ;  /* 0x0000003604367290 */ /* 0x000fe4000ffbe03f */
[----:B------:R-:W-:Y:S01]  /*5ed0*/  IADD3 R42, P5, R42, UR4, RZ ;  /* 0x000000042a2a7c10 */ /* 0x000fe2000ffbe0ff */
[----:B------:R-:W-:-:S02]  /*5ee0*/  UIADD3 UR53, UP6, UR4, UR53, URZ ;  /* 0x0000003504357290 */ /* 0x000fc4000ffde03f */
[----:B------:R-:W-:Y:S01]  /*5ef0*/  IADD3 R44, P6, R44, UR4, RZ ;  /* 0x000000042c2c7c10 */ /* 0x000fe2000ffde0ff */
[----:B------:R-:W-:Y:S02]  /*5f00*/  UIADD3 UR52, UP0, UR4, UR52, URZ ;  /* 0x0000003404347290 */ /* 0x000fe4000ff1e03f */
[----:B------:R-:W-:Y:S01]  /*5f10*/  IADD3 R46, P0, R46, UR4, RZ ;  /* 0x000000042e2e7c10 */ /* 0x000fe2000ff1e0ff */
[----:B------:R-:W-:Y:S02]  /*5f20*/  UIADD3 UR51, UP1, UR4, UR51, URZ ;  /* 0x0000003304337290 */ /* 0x000fe4000ff3e03f */
[----:B------:R-:W-:Y:S01]  /*5f30*/  IADD3 R48, P1, R48, UR4, RZ ;  /* 0x0000000430307c10 */ /* 0x000fe2000ff3e0ff */
[----:B------:R-:W-:Y:S02]  /*5f40*/  UIADD3 UR50, UP2, UR4, UR50, URZ ;  /* 0x0000003204327290 */ /* 0x000fe4000ff5e03f */
[----:B------:R-:W-:Y:S01]  /*5f50*/  IADD3 R41, P2, R41, UR4, RZ ;  /* 0x0000000429297c10 */ /* 0x000fe2000ff5e0ff */
[----:B------:R-:W-:-:S02]  /*5f60*/  UIADD3 UR49, UP3, UR4, UR49, URZ ;  /* 0x0000003104317290 */ /* 0x000fc4000ff7e03f */
[----:B------:R-:W-:Y:S01]  /*5f70*/  UIADD3 UR48, UP4, UR4, UR48, URZ ;  /* 0x0000003004307290 */ /* 0x000fe2000ff9e03f */
[----:B------:R-:W-:Y:S01]  /*5f80*/  IADD3.X R54, R54, UR28, RZ, P4, !PT ;  /* 0x0000001c36367c10 */ /* 0x000fe2000a7fe4ff */
[----:B------:R-:W-:Y:S02]  /*5f90*/  UIADD3.X UR35, UR28, UR35, URZ, UP5, !UPT ;  /* 0x000000231c237290 */ /* 0x000fe4000affe43f */
[----:B------:R-:W-:Y:S01]  /*5fa0*/  IADD3.X R56, R56, UR28, RZ, P5, !PT ;  /* 0x0000001c38387c10 */ /* 0x000fe2000affe4ff */
[----:B------:R-:W-:Y:S02]  /*5fb0*/  UIADD3.X UR34, UR28, UR34, URZ, UP6, !UPT ;  /* 0x000000221c227290 */ /* 0x000fe4000b7fe43f */
[----:B------:R-:W-:Y:S01]  /*5fc0*/  IADD3.X R58, R58, UR28, RZ, P6, !PT ;  /* 0x0000001c3a3a7c10 */ /* 0x000fe2000b7fe4ff */
[----:B------:R-:W-:Y:S02]  /*5fd0*/  UIADD3.X UR33, UR28, UR33, URZ, UP0, !UPT ;  /* 0x000000211c217290 */ /* 0x000fe400087fe43f */
[----:B------:R-:W-:Y:S01]  /*5fe0*/  IADD3.X R60, R60, UR28, RZ, P0, !PT ;  /* 0x0000001c3c3c7c10 */ /* 0x000fe200087fe4ff */
[----:B------:R-:W-:-:S02]  /*5ff0*/  UIADD3.X UR32, UR28, UR32, URZ, UP1, !UPT ;  /* 0x000000201c207290 */ /* 0x000fc40008ffe43f */
[----:B------:R-:W-:Y:S01]  /*6000*/  IADD3.X R62, R62, UR28, RZ, P1, !PT ;  /* 0x0000001c3e3e7c10 */ /* 0x000fe20008ffe4ff */
[----:B------:R-:W-:Y:S02]  /*6010*/  UIADD3.X UR15, UR28, UR15, URZ, UP2, !UPT ;  /* 0x0000000f1c0f7290 */ /* 0x000fe400097fe43f */
[----:B------:R-:W-:Y:S01]  /*6020*/  IADD3.X R65, R65, UR28, RZ, P2, !PT ;  /* 0x0000001c41417c10 */ /* 0x000fe200097fe4ff */
[----:B------:R-:W-:Y:S01]  /*6030*/  UIADD3.X UR14, UR28, UR14, URZ, UP3, !UPT ;  /* 0x0000000e1c0e7290 */ /* 0x000fe20009ffe43f */
[----:B------:R-:W-:Y:S01]  /*6040*/  IADD3 R45, P4, R45, UR4, RZ ;  /* 0x000000042d2d7c10 */ /* 0x000fe2000ff9e0ff */
        /* <DEDUP_REMOVED lines=11> */
[----:B------:R-:W-:Y:S02]  /*6100*/  UIADD3 UR42, UP3, UR4, UR42, URZ ;  /* 0x0000002a042a7290 */ /* 0x000fe4000ff7e03f */
[----:B------:R-:W-:Y:S01]  /*6110*/  UIADD3 UR39, UP4, UR4, UR39, URZ ;  /* 0x0000002704277290 */ /* 0x000fe2000ff9e03f */
[----:B------:R-:W-:Y:S01]  /*6120*/  IADD3.X R57, R57, UR28, RZ, P4, !PT ;  /* 0x0000001c39397c10 */ /* 0x000fe2000a7fe4ff */
[----:B------:R-:W-:Y:S01]  /*6130*/  UIADD3 UR58, UR58, -0x80, URZ ;  /* 0xffffff803a3a7890 */ /* 0x000fe2000fffe03f */
[----:B------:R-:W-:Y:S01]  /*6140*/  IADD3.X R59, R59, UR28, RZ, P5, !PT ;  /* 0x0000001c3b3b7c10 */ /* 0x000fe2000affe4ff */
[----:B------:R-:W-:-:S02]  /*6150*/  UIADD3.X UR12, UR28, UR12, URZ, UP5, !UPT ;  /* 0x0000000c1c0c7290 */ /* 0x000fc4000affe43f */
[----:B------:R-:W-:Y:S01]  /*6160*/  IADD3.X R61, R61, UR28, RZ, P6, !PT ;  /* 0x0000001c3d3d7c10 */ /* 0x000fe2000b7fe4ff */
[----:B------:R-:W-:Y:S02]  /*6170*/  UIADD3.X UR11, UR28, UR11, URZ, UP6, !UPT ;  /* 0x0000000b1c0b7290 */ /* 0x000fe4000b7fe43f */
[----:B------:R-:W-:Y:S01]  /*6180*/  IADD3.X R63, R63, UR28, RZ, P0, !PT ;  /* 0x0000001c3f3f7c10 */ /* 0x000fe200087fe4ff */
[----:B------:R-:W-:Y:S02]  /*6190*/  UIADD3.X UR10, UR28, UR10, URZ, UP0, !UPT ;  /* 0x0000000a1c0a7290 */ /* 0x000fe400087fe43f */
[----:B------:R-:W-:Y:S01]  /*61a0*/  IADD3.X R64, R64, UR28, RZ, P1, !PT ;  /* 0x0000001c40407c10 */ /* 0x000fe20008ffe4ff */
[----:B------:R-:W-:Y:S02]  /*61b0*/  UIADD3.X UR9, UR28, UR9, URZ, UP1, !UPT ;  /* 0x000000091c097290 */ /* 0x000fe40008ffe43f */
[----:B------:R-:W-:Y:S01]  /*61c0*/  IADD3.X R67, R67, UR28, RZ, P2, !PT ;  /* 0x0000001c43437c10 */ /* 0x000fe200097fe4ff */
[----:B------:R-:W-:Y:S01]  /*61d0*/  UIADD3.X UR8, UR28, UR8, URZ, UP2, !UPT ;  /* 0x000000081c087290 */ /* 0x000fe200097fe43f */
[----:B------:R-:W-:-:S02]  /*61e0*/  WARPGROUP.DEPBAR.LE gsb0, 0x0 ;  /* 0x00008000000079c5 */ /* 0x000fc40000010000 */
[----:B------:R-:W-:Y:S02]  /*61f0*/  UIADD3.X UR7, UR28, UR7, URZ, UP3, !UPT ;  /* 0x000000071c077290 */ /* 0x000fe40009ffe43f */
[----:B------:R-:W-:Y:S01]  /*6200*/  UIADD3.X UR6, UR28, UR6, URZ, UP4, !UPT ;  /* 0x000000061c067290 */ /* 0x000fe2000a7fe43f */
[----:B-1----:R-:W-:Y:S11]  /*6210*/  @P3 BRA `(.L_x_2) ;  /* 0xffffffd400643947 */ /* 0x002ff6000383ffff */
.L_x_1:
[----:B------:R-:W-:Y:S01]  /*6220*/  F2FP.SATFINITE.E4M3.F32.PACK_AB_MERGE_C R24, R25, R24, RZ ;  /* 0x000000181918723e */ /* 0x000fe200048070ff */
[----:B------:R-:W-:Y:S01]  /*6230*/  IMAD.SHL.U32 R5, R0, 0x100, RZ ;  /* 0x0000010000057824 */ /* 0x000fe200078e00ff */
[----:B------:R-:W-:Y:S01]  /*6240*/  F2FP.SATFINITE.E4M3.F32.PACK_AB_MERGE_C R28, R29, R28, RZ ;  /* 0x0000001c1d1c723e */ /* 0x000fe200048070ff */
[----:B------:R-:W-:Y:S01]  /*6250*/  BAR.SYNC.DEFER_BLOCKING 0x0 ;  /* 0x0000000000007b1d */ /* 0x000fe20000010000 */
[----:B------:R-:W-:Y:S02]  /*6260*/  F2FP.SATFINITE.E4M3.F32.PACK_AB_MERGE_C R32, R33, R32, RZ ;  /* 0x000000202120723e */ /* 0x000fe400048070ff */
[----:B------:R-:W-:Y:S02]  /*6270*/  LOP3.LUT R24, R24, 0xffff, RZ, 0xc0, !PT ;  /* 0x0000ffff18187812 */ /* 0x000fe400078ec0ff */
[----:B------:R-:W-:-:S03]  /*6280*/  LOP3.LUT R9, R28, 0xffff, RZ, 0xc0, !PT ;  /* 0x0000ffff1c097812 */ /* 0x000fc600078ec0ff */
[----:B------:R-:W0:Y:S01]  /*6290*/  S2UR UR4, SR_CgaCtaId ;  /* 0x00000000000479c3 */ /* 0x000e220000008800 */
[----:B------:R-:W-:Y:S01]  /*62a0*/  LOP3.LUT R17, R32, 0xffff, RZ, 0xc0, !PT ;  /* 0x0000ffff20117812 */ /* 0x000fe200078ec0ff */
[----:B------:R-:W-:Y:S01]  /*62b0*/  ULDC.64 UR6, c[0x0][0x228] ;  /* 0x00008a0000067ab9 */ /* 0x000fe20000000a00 */
[----:B------:R-:W-:Y:S02]  /*62c0*/  LOP3.LUT R8, R5, 0x800, RZ, 0xc0, !PT ;  /* 0x0000080005087812 */ /* 0x000fe400078ec0ff */
[----:B------:R-:W-:Y:S02]  /*62d0*/  SHF.R.U32.HI R5, RZ, 0x8, R24 ;  /* 0x00000008ff057819 */ /* 0x000fe40000011618 */
[----:B------:R-:W-:Y:S02]  /*62e0*/  SHF.R.U32.HI R6, RZ, 0x8, R9 ;  /* 0x00000008ff067819 */ /* 0x000fe40000011609 */
[----:B------:R-:W-:Y:S02]  /*62f0*/  F2FP.SATFINITE.E4M3.F32.PACK_AB_MERGE_C R26, R27, R26, RZ ;  /* 0x0000001a1b1a723e */ /* 0x000fe400048070ff */
[----:B------:R-:W-:-:S02]  /*6300*/  F2FP.SATFINITE.E4M3.F32.PACK_AB_MERGE_C R30, R31, R30, RZ ;  /* 0x0000001e1f1e723e */ /* 0x000fc400048070ff */
[----:B------:R-:W-:Y:S02]  /*6310*/  F2FP.SATFINITE.E4M3.F32.PACK_AB_MERGE_C R34, R35, R34, RZ ;  /* 0x000000222322723e */ /* 0x000fe400048070ff */
[----:B------:R-:W-:Y:S02]  /*6320*/  PRMT R7, R24, 0x3340, R9 ;  /* 0x0000334018077816 */ /* 0x000fe40000000009 */
[----:B------:R-:W-:Y:S01]  /*6330*/  PRMT R12, R17, 0x3340, R0 ;  /* 0x00003340110c7816 */ /* 0x000fe20000000000 */
[----:B------:R-:W1:Y:S01]  /*6340*/  LDC R24, c[0x0][0x248] ;  /* 0x00009200ff187b82 */ /* 0x000e620000000800 */
[----:B------:R-:W-:Y:S02]  /*6350*/  LOP3.LUT R6, R6, 0xffff, RZ, 0xc0, !PT ;  /* 0x0000ffff06067812 */ /* 0x000fe400078ec0ff */
[----:B------:R-:W-:Y:S02]  /*6360*/  LOP3.LUT R5, R5, 0xffff, RZ, 0xc0, !PT ;  /* 0x0000ffff05057812 */ /* 0x000fe400078ec0ff */
[----:B------:R-:W-:Y:S01]  /*6370*/  LOP3.LUT R26, R26, 0xffff, RZ, 0xc0, !PT ;  /* 0x0000ffff1a1a7812 */ /* 0x000fe200078ec0ff */
[----:B0-----:R-:W-:Y:S01]  /*6380*/  USHF.L.U32 UR4, UR4, 0x5, URZ ;  /* 0x0000000504047899 */ /* 0x001fe2000800063f */
[----:B------:R-:W-:-:S02]  /*6390*/  LOP3.LUT R13, R30, 0xffff, RZ, 0xc0, !PT ;  /* 0x0000ffff1e0d7812 */ /* 0x000fc400078ec0ff */
[----:B------:R-:W-:Y:S02]  /*63a0*/  LOP3.LUT R19, R34, 0xffff, RZ, 0xc0, !PT ;  /* 0x0000ffff22137812 */ /* 0x000fe400078ec0ff */
[----:B------:R-:W-:Y:S02]  /*63b0*/  PRMT R11, R7, 0x5410, R12 ;  /* 0x00005410070b7816 */ /* 0x000fe4000000000c */
[----:B------:R-:W-:Y:S02]  /*63c0*/  IADD3 R10, R21, UR59, R8 ;  /* 0x0000003b150a7c10 */ /* 0x000fe4000fffe008 */
[----:B------:R-:W-:Y:S02]  /*63d0*/  PRMT R12, R5, 0x3340, R6 ;  /* 0x00003340050c7816 */ /* 0x000fe40000000006 */
[----:B------:R-:W-:Y:S02]  /*63e0*/  SHF.R.U32.HI R7, RZ, 0x8, R17 ;  /* 0x00000008ff077819 */ /* 0x000fe40000011611 */
[----:B------:R-:W-:-:S02]  /*63f0*/  SHF.R.U32.HI R6, RZ, 0x8, R13 ;  /* 0x00000008ff067819 */ /* 0x000fc4000001160d */
[----:B------:R-:W-:Y:S02]  /*6400*/  SHF.R.U32.HI R5, RZ, 0x8, R26 ;  /* 0x00000008ff057819 */ /* 0x000fe4000001161a */
[----:B------:R-:W-:Y:S02]  /*6410*/  SHF.R.U32.HI R8, RZ, 0x8, R19 ;  /* 0x00000008ff087819 */ /* 0x000fe40000011613 */
[----:B------:R-:W-:Y:S02]  /*6420*/  PRMT R14, R19, 0x3340, R0 ;  /* 0x00003340130e7816 */ /* 0x000fe40000000000 */
[----:B------:R-:W-:Y:S02]  /*6430*/  PRMT R9, R26, 0x3340, R13 ;  /* 0x000033401a097816 */ /* 0x000fe4000000000d */
[----:B------:R-:W-:Y:S02]  /*6440*/  LOP3.LUT R7, R7, 0xffff, RZ, 0xc0, !PT ;  /* 0x0000ffff07077812 */ /* 0x000fe400078ec0ff */
[----:B------:R-:W-:-:S02]  /*6450*/  LOP3.LUT R6, R6, 0xffff, RZ, 0xc0, !PT ;  /* 0x0000ffff06067812 */ /* 0x000fc400078ec0ff */
[----:B------:R-:W-:Y:S02]  /*6460*/  LOP3.LUT R5, R5, 0xffff, RZ, 0xc0, !PT ;  /* 0x0000ffff05057812 */ /* 0x000fe400078ec0ff */
[----:B------:R-:W-:Y:S02]  /*6470*/  LOP3.LUT R8, R8, 0xffff, RZ, 0xc0, !PT ;  /* 0x0000ffff08087812 */ /* 0x000fe400078ec0ff */
[----:B------:R-:W-:Y:S01]  /*6480*/  PRMT R15, R9, 0x5410, R14 ;  /* 0x00005410090f7816 */ /* 0x000fe2000000000e */
[C---:B------:R-:W-:Y:S01]  /*6490*/  IMAD.SHL.U32 R9, R0.reuse, 0x8, RZ ;  /* 0x0000000800097824 */ /* 0x040fe200078e00ff */
[----:B------:R-:W-:Y:S02]  /*64a0*/  F2FP.SATFINITE.E4M3.F32.PACK_AB_MERGE_C R38, R39, R38, RZ ;  /* 0x000000262726723e */ /* 0x000fe400048070ff */
[----:B------:R-:W-:Y:S02]  /*64b0*/  F2FP.SATFINITE.E4M3.F32.PACK_AB_MERGE_C R36, R37, R36, RZ ;  /* 0x000000242524723e */ /* 0x000fe400048070ff */
[----:B------:R-:W-:Y:S01]  /*64c0*/  PRMT R7, R7, 0x3340, R0 ;  /* 0x0000334007077816 */ /* 0x000fe20000000000 */
[----:B------:R-:W-:Y:S01]  /*64d0*/  IMAD.SHL.U32 R0, R0, 0x20, RZ ;  /* 0x0000002000007824 */ /* 0x000fe200078e00ff */
[----:B------:R-:W-:-:S02]  /*64e0*/  PRMT R5, R5, 0x3340, R6 ;  /* 0x0000334005057816 */ /* 0x000fc40000000006 */
[----:B------:R-:W-:Y:S02]  /*64f0*/  PRMT R8, R8, 0x3340, R1 ;  /* 0x0000334008087816 */ /* 0x000fe40000000001 */
[----:B------:R-:W-:Y:S02]  /*6500*/  LOP3.LUT R9, R9, 0x380, RZ, 0xc0, !PT ;  /* 0x0000038009097812 */ /* 0x000fe400078ec0ff */
[----:B------:R-:W-:Y:S02]  /*6510*/  LOP3.LUT R38, R38, 0xffff, RZ, 0xc0, !PT ;  /* 0x0000ffff26267812 */ /* 0x000fe400078ec0ff */
[----:B------:R-:W-:Y:S01]  /*6520*/  PRMT R7, R12, 0x5410, R7 ;  /* 0x000054100c077816 */ /* 0x000fe20000000007 */
[----:B------:R-:W-:Y:S01]  /*6530*/  IMAD.IADD R9, R9, 0x1, R10 ;  /* 0x0000000109097824 */ /* 0x000fe200078e020a */
[----:B------:R-:W-:Y:S02]  /*6540*/  LOP3.LUT R36, R36, 0xffff, RZ, 0xc0, !PT ;  /* 0x0000ffff24247812 */ /* 0x000fe400078ec0ff */
[----:B------:R-:W-:-:S02]  /*6550*/  PRMT R5, R5, 0x5410, R8 ;  /* 0x0000541005057816 */ /* 0x000fc40000000008 */
[----:B------:R-:W-:Y:S02]  /*6560*/  PRMT R14, R15, 0x4210, R38 ;  /* 0x000042100f0e7816 */ /* 0x000fe40000000026 */
[--C-:B------:R-:W-:Y:S02]  /*6570*/  PRMT R12, R11, 0x4210, R36.reuse ;  /* 0x000042100b0c7816 */ /* 0x100fe40000000024 */
[----:B------:R-:W-:Y:S02]  /*6580*/  PRMT R13, R7, 0x5210, R36 ;  /* 0x00005210070d7816 */ /* 0x000fe40000000024 */
[----:B------:R-:W-:Y:S02]  /*6590*/  PRMT R15, R5, 0x5210, R38 ;  /* 0x00005210050f7816 */ /* 0x000fe40000000026 */
[----:B------:R-:W-:Y:S02]  /*65a0*/  LOP3.LUT R4, R4, 0x3f0, RZ, 0xc0, !PT ;  /* 0x000003f004047812 */ /* 0x000fe400078ec0ff */
[----:B------:R-:W-:Y:S01]  /*65b0*/  LOP3.LUT R7, R0, 0x800, RZ, 0xc0, !PT ;  /* 0x0000080000077812 */ /* 0x000fe200078ec0ff */
[----:B------:R0:W-:Y:S01]  /*65c0*/  STSM.16.M88.4 [R9], R12 ;  /* 0x0000000c09007844 */ /* 0x0001e20000000200 */
[----:B------:R-:W-:Y:S01]  /*65d0*/  R2UR UR5, R22 ;  /* 0x00000000160572ca */ /* 0x000fe200000e0000 */
[----:B------:R-:W-:Y:S01]  /*65e0*/  IMAD.U32 R0, RZ, RZ, UR4 ;  /* 0x00000004ff007e24 */ /* 0x000fe2000f8e00ff */
[----:B------:R-:W-:Y:S01]  /*65f0*/  IADD3 R4, R4, UR59, R7 ;  /* 0x0000003b04047c10 */ /* 0x000fe2000fffe007 */
[----:B------:R-:W-:Y:S01]  /*6600*/  BAR.SYNC.DEFER_BLOCKING 0x0 ;  /* 0x0000000000007b1d */ /* 0x000fe20000010000 */
[----:B------:R-:W-:-:S02]  /*6610*/  ISETP.GE.AND P0, PT, R2, UR6, PT ;  /* 0x0000000602007c0c */ /* 0x000fc4000bf06270 */
[----:B------:R-:W-:-:S03]  /*6620*/  LOP3.LUT R3, R3, 0x20, R0, 0xf8, !PT ;  /* 0x0000002003037812 */ /* 0x000fc600078ef800 */
[----:B------:R-:W-:Y:S02]  /*6630*/  ULDC UR4, c[0x0][0x244] ;  /* 0x0000910000047ab9 */ /* 0x000fe40000000800 */
[----:B------:R-:W-:Y:S02]  /*6640*/  IMAD R8, R2, UR4, RZ ;  /* 0x0000000402087c24 */ /* 0x000fe4000f8e02ff */
[----:B------:R-:W-:Y:S01]  /*6650*/  LOP3.LUT R0, R3, UR5, RZ, 0xfc, !PT ;  /* 0x0000000503007c12 */ /* 0x000fe2000f8efcff */
[----:B------:R-:W-:Y:S02]  /*6660*/  ULDC.64 UR4, c[0x0][0x220] ;  /* 0x0000880000047ab9 */ /* 0x000fe40000000a00 */
[----:B------:R-:W-:Y:S02]  /*6670*/  IADD3 R20, P1, R8, UR4, RZ ;  /* 0x0000000408147c10 */ /* 0x000fe4000ff3e0ff */
[C---:B------:R-:W-:Y:S01]  /*6680*/  LOP3.LUT R2, R0.reuse, 0x4, RZ, 0xfc, !PT ;  /* 0x0000000400027812 */ /* 0x040fe200078efcff */
[C---:B-1----:R-:W-:Y:S01]  /*6690*/  IMAD R3, R0.reuse, R24, RZ ;  /* 0x0000001800037224 */ /* 0x042fe200078e02ff */
[----:B0-----:R-:W-:-:S02]  /*66a0*/  LOP3.LUT R9, R0, 0x2, RZ, 0xfc, !PT ;  /* 0x0000000200097812 */ /* 0x001fc400078efcff */
[----:B------:R-:W-:Y:S02]  /*66b0*/  ISETP.LT.AND P5, PT, R0, UR7, !P0 ;  /* 0x0000000700007c0c */ /* 0x000fe4000c7a1270 */
[----:B------:R-:W-:Y:S02]  /*66c0*/  ISETP.LT.AND P3, PT, R2, UR7, !P0 ;  /* 0x0000000702007c0c */ /* 0x000fe4000c761270 */
[----:B------:R-:W-:Y:S01]  /*66d0*/  LEA.HI.X.SX32 R22, R8, UR5, 0x1, P1 ;  /* 0x0000000508167c11 */ /* 0x000fe200088f0eff */
[----:B------:R-:W0:Y:S01]  /*66e0*/  LDS.128 R4, [R4] ;  /* 0x0000000004047984 */ /* 0x000e220000000c00 */
[----:B------:R-:W-:Y:S01]  /*66f0*/  ISETP.LT.AND P4, PT, R9, UR7, !P0 ;  /* 0x0000000709007c0c */ /* 0x000fe2000c781270 */
[----:B------:R-:W-:Y:S01]  /*6700*/  IMAD R9, R24, 0x2, R3 ;  /* 0x0000000218097824 */ /* 0x000fe200078e0203 */
[----:B------:R-:W-:Y:S02]  /*6710*/  IADD3 R2, P1, R3, R20, RZ ;  /* 0x0000001403027210 */ /* 0x000fe40007f3e0ff */
[----:B------:R-:W-:Y:S01]  /*6720*/  LOP3.LUT R8, R0, 0x8, RZ, 0xfc, !PT ;  /* 0x0000000800087812 */ /* 0x000fe200078efcff */
[----:B------:R-:W-:Y:S01]  /*6730*/  IMAD R12, R24, 0x2, R9 ;  /* 0x00000002180c7824 */ /* 0x000fe200078e0209 */
[----:B------:R-:W-:-:S02]  /*6740*/  LOP3.LUT R10, R0, 0x6, RZ, 0xfc, !PT ;  /* 0x00000006000a7812 */ /* 0x000fc400078efcff */
[----:B------:R-:W-:Y:S01]  /*6750*/  LEA.HI.X.SX32 R3, R3, R22, 0x1, P1 ;  /* 0x0000001603037211 */ /* 0x000fe200008f0eff */
[----:B------:R-:W-:Y:S01]  /*6760*/  IMAD R13, R24, 0x2, R12 ;  /* 0x00000002180d7824 */ /* 0x000fe200078e020c */
[----:B------:R-:W-:Y:S02]  /*6770*/  ISETP.LT.AND P1, PT, R8, UR7, !P0 ;  /* 0x0000000708007c0c */ /* 0x000fe4000c721270 */
[C---:B------:R-:W-:Y:S01]  /*6780*/  IADD3 R8, P6, R9.reuse, R20, RZ ;  /* 0x0000001409087210 */ /* 0x040fe20007fde0ff */
[----:B------:R-:W-:Y:S01]  /*6790*/  IMAD R14, R24, 0x2, R13 ;  /* 0x00000002180e7824 */ /* 0x000fe200078e020d */
[----:B------:R-:W-:Y:S02]  /*67a0*/  ISETP.LT.AND P2, PT, R10, UR7, !P0 ;  /* 0x000000070a007c0c */ /* 0x000fe4000c741270 */
[----:B------:R-:W-:Y:S02]  /*67b0*/  LOP3.LUT R10, R0, 0xa, RZ, 0xfc, !PT ;  /* 0x0000000a000a7812 */ /* 0x000fe400078efcff */
[----:B------:R-:W-:-:S02]  /*67c0*/  LEA.HI.X.SX32 R9, R9, R22, 0x1, P6 ;  /* 0x0000001609097211 */ /* 0x000fc400030f0eff */
[----:B------:R-:W-:Y:S02]  /*67d0*/  LOP3.LUT R11, R0, 0xc, RZ, 0xfc, !PT ;  /* 0x0000000c000b7812 */ /* 0x000fe400078efcff */
[----:B0-----:R-:W-:Y:S02]  /*67e0*/  PRMT R17, R4, 0x7770, RZ ;  /* 0x0000777004117816 */ /* 0x001fe400000000ff */
[----:B------:R-:W-:Y:S02]  /*67f0*/  PRMT R15, R5, 0x7770, RZ ;  /* 0x00007770050f7816 */ /* 0x000fe400000000ff */
[----:B------:R-:W-:Y:S01]  /*6800*/  PRMT R21, R7, 0x7770, RZ ;  /* 0x0000777007157816 */ /* 0x000fe200000000ff */
[----:B------:R0:W-:Y:S01]  /*6810*/  @P5 STG.E.U8 desc[UR40][R2.64], R17 ;  /* 0x0000001102005986 */ /* 0x0001e2000c101128 */
[----:B------:R-:W-:Y:S02]  /*6820*/  ISETP.LT.AND P5, PT, R10, UR7, !P0 ;  /* 0x000000070a007c0c */ /* 0x000fe4000c7a1270 */
[----:B------:R-:W-:Y:S01]  /*6830*/  IADD3 R10, P6, R12, R20, RZ ;  /* 0x000000140c0a7210 */ /* 0x000fe20007fde0ff */
[----:B------:R1:W-:Y:S01]  /*6840*/  @P4 STG.E.U8 desc[UR40][R8.64], R15 ;  /* 0x0000000f08004986 */ /* 0x0003e2000c101128 */
[----:B------:R-:W-:-:S02]  /*6850*/  ISETP.LT.AND P4, PT, R11, UR7, !P0 ;  /* 0x000000070b007c0c */ /* 0x000fc4000c781270 */
[----:B------:R-:W-:Y:S02]  /*6860*/  LEA.HI.X.SX32 R11, R12, R22, 0x1, P6 ;  /* 0x000000160c0b7211 */ /* 0x000fe400030f0eff */
[----:B------:R-:W-:Y:S02]  /*6870*/  LOP3.LUT R12, R0, 0xe, RZ, 0xfc, !PT ;  /* 0x0000000e000c7812 */ /* 0x000fe400078efcff */
[----:B------:R-:W-:Y:S02]  /*6880*/  PRMT R19, R4, 0x7771, RZ ;  /* 0x0000777104137816 */ /* 0x000fe400000000ff */
[----:B0-----:R-:W-:Y:S02]  /*6890*/  PRMT R17, R6, 0x7770, RZ ;  /* 0x0000777006117816 */ /* 0x001fe400000000ff */
[C---:B------:R-:W-:Y:S01]  /*68a0*/  IADD3 R2, P6, R13.reuse, R20, RZ ;  /* 0x000000140d027210 */ /* 0x040fe20007fde0ff */
[----:B-1----:R-:W-:Y:S01]  /*68b0*/  IMAD R15, R24, 0x2, R14 ;  /* 0x00000002180f7824 */ /* 0x002fe200078e020e */
[----:B------:R-:W-:Y:S01]  /*68c0*/  PRMT R25, R6, 0x7772, RZ ;  /* 0x0000777206197816 */ /* 0x000fe200000000ff */
[----:B------:R0:W-:Y:S01]  /*68d0*/  @P3 STG.E.U8 desc[UR40][R10.64], R17 ;  /* 0x000000110a003986 */ /* 0x0001e2000c101128 */
[----:B------:R-:W-:-:S02]  /*68e0*/  LEA.HI.X.SX32 R3, R13, R22, 0x1, P6 ;  /* 0x000000160d037211 */ /* 0x000fc400030f0eff */
[----:B------:R-:W-:Y:S02]  /*68f0*/  ISETP.LT.AND P3, PT, R12, UR7, !P0 ;  /* 0x000000070c007c0c */ /* 0x000fe4000c761270 */
[----:B------:R-:W-:Y:S01]  /*6900*/  IADD3 R8, P6, R14, R20, RZ ;  /* 0x000000140e087210 */ /* 0x000fe20007fde0ff */
[----:B------:R1:W-:Y:S01]  /*6910*/  @P2 STG.E.U8 desc[UR40][R2.64], R21 ;  /* 0x0000001502002986 */ /* 0x0003e2000c101128 */
[----:B------:R-:W-:Y:S02]  /*6920*/  LOP3.LUT R12, R0, 0x10, RZ, 0xfc, !PT ;  /* 0x00000010000c7812 */ /* 0x000fe400078efcff */
[----:B------:R-:W-:Y:S02]  /*6930*/  LEA.HI.X.SX32 R9, R14, R22, 0x1, P6 ;  /* 0x000000160e097211 */ /* 0x000fe400030f0eff */
[----:B------:R-:W-:Y:S02]  /*6940*/  ISETP.LT.AND P2, PT, R12, UR7, !P0 ;  /* 0x000000070c007c0c */ /* 0x000fe4000c741270 */
[----:B------:R-:W-:Y:S01]  /*6950*/  IADD3 R12, P6, R15, R20, RZ ;  /* 0x000000140f0c7210 */ /* 0x000fe20007fde0ff */
[----:B------:R2:W-:Y:S01]  /*6960*/  @P1 STG.E.U8 desc[UR40][R8.64], R19 ;  /* 0x0000001308001986 */ /* 0x0005e2000c101128 */
[----:B0-----:R-:W-:-:S02]  /*6970*/  PRMT R17, R5, 0x7771, RZ ;  /* 0x0000777105117816 */ /* 0x001fc400000000ff */
[----:B------:R-:W-:Y:S01]  /*6980*/  LEA.HI.X.SX32 R13, R15, R22, 0x1, P6 ;  /* 0x000000160f0d7211 */ /* 0x000fe200030f0eff */
[----:B------:R-:W-:Y:S01]  /*6990*/  IMAD R15, R24, 0x2, R15 ;  /* 0x00000002180f7824 */ /* 0x000fe200078e020f */
[C---:B-1----:R-:W-:Y:S02]  /*69a0*/  LOP3.LUT R3, R0.reuse, 0x14, RZ, 0xfc, !PT ;  /* 0x0000001400037812 */ /* 0x042fe400078efcff */
[----:B------:R-:W-:Y:S01]  /*69b0*/  LOP3.LUT R14, R0, 0x12, RZ, 0xfc, !PT ;  /* 0x00000012000e7812 */ /* 0x000fe200078efcff */
[----:B------:R-:W-:Y:S01]  /*69c0*/  IMAD R11, R24, 0x2, R15 ;  /* 0x00000002180b7824 */ /* 0x000fe200078e020f */
[----:B------:R-:W-:Y:S01]  /*69d0*/  IADD3 R2, P6, R15, R20, RZ ;  /* 0x000000140f027210 */ /* 0x000fe20007fde0ff */
[----:B------:R0:W-:Y:S01]  /*69e0*/  @P5 STG.E.U8 desc[UR40][R12.64], R17 ;  /* 0x000000110c005986 */ /* 0x0001e2000c101128 */
[----:B------:R-:W-:Y:S02]  /*69f0*/  ISETP.LT.AND P5, PT, R3, UR7, !P0 ;  /* 0x0000000703007c0c */ /* 0x000fe4000c7a1270 */
[----:B------:R-:W-:-:S02]  /*6a00*/  LEA.HI.X.SX32 R3, R15, R22, 0x1, P6 ;  /* 0x000000160f037211 */ /* 0x000fc400030f0eff */
[----:B--2---:R-:W-:Y:S02]  /*6a10*/  PRMT R19, R6, 0x7771, RZ ;  /* 0x0000777106137816 */ /* 0x004fe400000000ff */
[----:B------:R-:W-:Y:S01]  /*6a20*/  ISETP.LT.AND P1, PT, R14, UR7, !P0 ;  /* 0x000000070e007c0c */ /* 0x000fe2000c721270 */
[----:B------:R-:W-:Y:S01]  /*6a30*/  IMAD R14, R24, 0x2, R11 ;  /* 0x00000002180e7824 */ /* 0x000fe200078e020b */
[----:B------:R-:W-:Y:S01]  /*6a40*/  LOP3.LUT R10, R0, 0x16, RZ, 0xfc, !PT ;  /* 0x00000016000a7812 */ /* 0x000fe200078efcff */
[----:B------:R1:W-:Y:S01]  /*6a50*/  @P4 STG.E.U8 desc[UR40][R2.64], R19 ;  /* 0x0000001302004986 */ /* 0x0003e2000c101128 */
[C---:B------:R-:W-:Y:S01]  /*6a60*/  IADD3 R8, P6, R11.reuse, R20, RZ ;  /* 0x000000140b087210 */ /* 0x040fe20007fde0ff */
[----:B0-----:R-:W-:Y:S01]  /*6a70*/  IMAD R13, R24, 0x2, R14 ;  /* 0x00000002180d7824 */ /* 0x001fe200078e020e */
[----:B------:R-:W-:Y:S02]  /*6a80*/  ISETP.LT.AND P4, PT, R10, UR7, !P0 ;  /* 0x000000070a007c0c */ /* 0x000fe4000c781270 */
[----:B------:R-:W-:-:S02]  /*6a90*/  LEA.HI.X.SX32 R9, R11, R22, 0x1, P6 ;  /* 0x000000160b097211 */ /* 0x000fc400030f0eff */
[C---:B------:R-:W-:Y:S02]  /*6aa0*/  IADD3 R10, P6, R14.reuse, R20, RZ ;  /* 0x000000140e0a7210 */ /* 0x040fe40007fde0ff */
[----:B------:R-:W-:Y:S02]  /*6ab0*/  PRMT R15, R7, 0x7771, RZ ;  /* 0x00007771070f7816 */ /* 0x000fe400000000ff */
[----:B------:R-:W-:Y:S01]  /*6ac0*/  LEA.HI.X.SX32 R11, R14, R22, 0x1, P6 ;  /* 0x000000160e0b7211 */ /* 0x000fe200030f0eff */
[----:B------:R-:W-:Y:S01]  /*6ad0*/  IMAD R14, R24, 0x2, R13 ;  /* 0x00000002180e7824 */ /* 0x000fe200078e020d */
[----:B------:R-:W-:Y:S01]  /*6ae0*/  LOP3.LUT R12, R0, 0x18, RZ, 0xfc, !PT ;  /* 0x00000018000c7812 */ /* 0x000fe200078efcff */
[----:B------:R0:W-:Y:S01]  /*6af0*/  @P3 STG.E.U8 desc[UR40][R8.64], R15 ;  /* 0x0000000f08003986 */ /* 0x0001e2000c101128 */
[----:B------:R-:W-:Y:S02]  /*6b00*/  PRMT R17, R4, 0x7772, RZ ;  /* 0x0000777204117816 */ /* 0x000fe400000000ff */
[----:B------:R-:W-:-:S02]  /*6b10*/  ISETP.LT.AND P3, PT, R12, UR7, !P0 ;  /* 0x000000070c007c0c */ /* 0x000fc4000c761270 */
[C---:B------:R-:W-:Y:S01]  /*6b20*/  IADD3 R12, P6, R13.reuse, R20, RZ ;  /* 0x000000140d0c7210 */ /* 0x040fe20007fde0ff */
[----:B------:R2:W-:Y:S01]  /*6b30*/  @P2 STG.E.U8 desc[UR40][R10.64], R17 ;  /* 0x000000110a002986 */ /* 0x0005e2000c101128 */
[----:B-1----:R-:W-:Y:S02]  /*6b40*/  LOP3.LUT R2, R0, 0x1a, RZ, 0xfc, !PT ;  /* 0x0000001a00027812 */ /* 0x002fe400078efcff */
[----:B------:R-:W-:Y:S02]  /*6b50*/  LEA.HI.X.SX32 R13, R13, R22, 0x1, P6 ;  /* 0x000000160d0d7211 */ /* 0x000fe400030f0eff */
[----:B------:R-:W-:Y:S01]  /*6b60*/  PRMT R21, R5, 0x7772, RZ ;  /* 0x0000777205157816 */ /* 0x000fe200000000ff */
[----:B0-----:R-:W-:Y:S01]  /*6b70*/  IMAD R9, R24, 0x2, R14 ;  /* 0x0000000218097824 */ /* 0x001fe200078e020e */
[----:B------:R-:W-:Y:S02]  /*6b80*/  ISETP.LT.AND P2, PT, R2, UR7, !P0 ;  /* 0x0000000702007c0c */ /* 0x000fe4000c741270 */
[-C--:B------:R-:W-:Y:S01]  /*6b90*/  IADD3 R2, P6, R14, R20.reuse, RZ ;  /* 0x000000140e027210 */ /* 0x080fe20007fde0ff */
[----:B------:R-:W-:Y:S01]  /*6ba0*/  IMAD R15, R24, 0x2, R9 ;  /* 0x00000002180f7824 */ /* 0x000fe200078e0209 */
[----:B------:R0:W-:Y:S01]  /*6bb0*/  @P1 STG.E.U8 desc[UR40][R12.64], R21 ;  /* 0x000000150c001986 */ /* 0x0001e2000c101128 */
[----:B------:R-:W-:-:S02]  /*6bc0*/  IADD3 R8, P1, R9, R20, RZ ;  /* 0x0000001409087210 */ /* 0x000fc40007f3e0ff */
[----:B------:R-:W-:Y:S01]  /*6bd0*/  IMAD R16, R24, 0x2, R15 ;  /* 0x0000000218107824 */ /* 0x000fe200078e020f */
[----:B------:R-:W-:Y:S02]  /*6be0*/  LEA.HI.X.SX32 R3, R14, R22, 0x1, P6 ;  /* 0x000000160e037211 */ /* 0x000fe400030f0eff */
[----:B--2---:R-:W-:Y:S01]  /*6bf0*/  IADD3 R10, P6, R15, R20, RZ ;  /* 0x000000140f0a7210 */ /* 0x004fe20007fde0ff */
[----:B------:R-:W-:Y:S01]  /*6c00*/  IMAD R18, R24, 0x2, R16 ;  /* 0x0000000218127824 */ /* 0x000fe200078e0210 */
[----:B------:R-:W-:Y:S01]  /*6c10*/  LEA.HI.X.SX32 R9, R9, R22, 0x1, P1 ;  /* 0x0000001609097211 */ /* 0x000fe200008f0eff */
[----:B------:R1:W-:Y:S01]  /*6c20*/  @P5 STG.E.U8 desc[UR40][R2.64], R25 ;  /* 0x0000001902005986 */ /* 0x0003e2000c101128 */
[----:B------:R-:W-:Y:S01]  /*6c30*/  LOP3.LUT R17, R0, 0x1c, RZ, 0xfc, !PT ;  /* 0x0000001c00117812 */ /* 0x000fe200078efcff */
[----:B------:R-:W-:Y:S01]  /*6c40*/  IMAD R19, R24, 0x2, R18 ;  /* 0x0000000218137824 */ /* 0x000fe200078e0212 */
[----:B0-----:R-:W-:Y:S02]  /*6c50*/  IADD3 R12, P1, R18, R20, RZ ;  /* 0x00000014120c7210 */ /* 0x001fe40007f3e0ff */
[----:B------:R-:W-:-:S02]  /*6c60*/  LEA.HI.X.SX32 R11, R15, R22, 0x1, P6 ;  /* 0x000000160f0b7211 */ /* 0x000fc400030f0eff */
[----:B------:R-:W-:Y:S02]  /*6c70*/  IADD3 R14, P6, R16, R20, RZ ;  /* 0x00000014100e7210 */ /* 0x000fe40007fde0ff */
[----:B------:R-:W-:Y:S02]  /*6c80*/  LOP3.LUT R0, R0, 0x1e, RZ, 0xfc, !PT ;  /* 0x0000001e00007812 */ /* 0x000fe400078efcff */
[-C--:B------:R-:W-:Y:S02]  /*6c90*/  LEA.HI.X.SX32 R13, R18, R22.reuse, 0x1, P1 ;  /* 0x00000016120d7211 */ /* 0x080fe400008f0eff */
[----:B------:R-:W-:Y:S02]  /*6ca0*/  ISETP.LT.AND P1, PT, R17, UR7, !P0 ;  /* 0x0000000711007c0c */ /* 0x000fe4000c721270 */
[----:B------:R-:W-:Y:S02]  /*6cb0*/  LEA.HI.X.SX32 R15, R16, R22, 0x1, P6 ;  /* 0x00000016100f7211 */ /* 0x000fe400030f0eff */
[----:B------:R-:W-:-:S02]  /*6cc0*/  ISETP.LT.AND P0, PT, R0, UR7, !P0 ;  /* 0x0000000700007c0c */ /* 0x000fc4000c701270 */
[----:B------:R-:W-:Y:S02]  /*6cd0*/  IADD3 R16, P6, R19, R20, RZ ;  /* 0x0000001413107210 */ /* 0x000fe40007fde0ff */
[----:B------:R-:W-:Y:S02]  /*6ce0*/  PRMT R23, R7, 0x7772, RZ ;  /* 0x0000777207177816 */ /* 0x000fe400000000ff */
[----:B------:R-:W-:Y:S02]  /*6cf0*/  LEA.HI.X.SX32 R17, R19, R22, 0x1, P6 ;  /* 0x0000001613117211 */ /* 0x000fe400030f0eff */
[----:B------:R-:W-:Y:S01]  /*6d00*/  PRMT R21, R4, 0x7773, RZ ;  /* 0x0000777304157816 */ /* 0x000fe200000000ff */
[----:B------:R1:W-:Y:S01]  /*6d10*/  @P4 STG.E.U8 desc[UR40][R8.64], R23 ;  /* 0x0000001708004986 */ /* 0x0003e2000c101128 */
[----:B------:R-:W-:Y:S02]  /*6d20*/  PRMT R19, R5, 0x7773, RZ ;  /* 0x0000777305137816 */ /* 0x000fe400000000ff */
[----:B------:R-:W-:Y:S01]  /*6d30*/  PRMT R5, R6, 0x7773, RZ ;  /* 0x0000777306057816 */ /* 0x000fe200000000ff */
[----:B------:R1:W-:Y:S01]  /*6d40*/  @P3 STG.E.U8 desc[UR40][R10.64], R21 ;  /* 0x000000150a003986 */ /* 0x0003e2000c101128 */
[----:B------:R-:W-:-:S03]  /*6d50*/  PRMT R7, R7, 0x7773, RZ ;  /* 0x0000777307077816 */ /* 0x000fc600000000ff */
[----:B------:R1:W-:Y:S04]  /*6d60*/  @P2 STG.E.U8 desc[UR40][R14.64], R19 ;  /* 0x000000130e002986 */ /* 0x0003e8000c101128 */
[----:B------:R1:W-:Y:S01]  /*6d70*/  @P1 STG.E.U8 desc[UR40][R12.64], R5 ;  /* 0x000000050c001986 */ /* 0x0003e2000c101128 */
[----:B------:R-:W-:Y:S05]  /*6d80*/  @!P0 EXIT ;  /* 0x000000000000894d */ /* 0x000fea0003800000 */
[----:B------:R-:W-:Y:S01]  /*6d90*/  STG.E.U8 desc[UR40][R16.64], R7 ;  /* 0x0000000710007986 */ /* 0x000fe2000c101128 */
[----:B------:R-:W-:Y:S05]  /*6da0*/  EXIT ;  /* 0x000000000000794d */ /* 0x000fea0003800000 */
.L_x_3:
[----:B------:R-:W-:-:S00]  /*6db0*/  BRA `(.L_x_3) ;  /* 0xfffffffc00fc7947 */ /* 0x000fc0000383ffff */
[----:B------:R-:W-:-:S00]  /*6dc0*/  NOP ;  /* 0x0000000000007918 */ /* 0x000fc00000000000 */
        /* <DEDUP_REMOVED lines=11> */
.L_x_4:


//--------------------- .nv.shared.matmul_kernel  --------------------------
	.section	.nv.shared.matmul_kernel,"aw",@nobits
	.sectionflags	@""
	.align	16
	.zero		1024


//--------------------- .nv.shared.reserved.0     --------------------------
	.section	.nv.shared.reserved.0,"aw",@nobits
	.weak		__nv_reservedSMEM_offset_0_alias
	.size		__nv_reservedSMEM_offset_0_alias, 0, 0
	.other		__nv_reservedSMEM_offset_0_alias,@"STO_CUDA_RESERVED_SHARED STV_DEFAULT"
__nv_reservedSMEM_offset_0_alias:
	.zero		0


//--------------------- .nv.constant0.matmul_kernel --------------------------
	.section	.nv.constant0.matmul_kernel,"a",@progbits
	.sectionflags	@""
	.align	4
.nv.constant0.matmul_kernel:
	.zero		608


//--------------------- SYMBOLS --------------------------

	.type		.nv.reservedSmem.offset0,@object
	.size		.nv.reservedSmem.offset0,0x4
